	.target	sm_90a

	.elftype	@"ET_EXEC"


//--------------------- .note.nv.tkinfo           --------------------------
	.section	.note.nv.tkinfo,"",@"SHT_NOTE"
	.sectionflags	@"SHF_NOTE_NV_TKINFO"
	.tkinfo
        /*0018*/ 	.word	0x00000002
        /*0030*/ 	.string	""
        /*0030*/ 	.string	"ptxas"
        /*0030*/ 	.string	"Cuda compilation tools, release 13.0, V13.0.88"
        /*0030*/ 	.string	"Build cuda_13.0.r13.0/compiler.36424714_0"
        /*0030*/ 	.string	"-arch sm_90a -m 64 "



//--------------------- .note.nv.cuinfo           --------------------------
	.section	.note.nv.cuinfo,"",@"SHT_NOTE"
	.sectionflags	@"SHF_NOTE_NV_CUINFO"
        /*0018*/ 	.short	0x0002
        /*001a*/ 	.short	0x005a
        /*001c*/ 	.short	0x0082
	.zero		2


//--------------------- .nv.info                  --------------------------
	.section	.nv.info,"",@"SHT_CUDA_INFO"
	.align	4


	//----- nvinfo : EIATTR_REGCOUNT
	.align		4
        /*0000*/ 	.byte	0x04, 0x2f
        /*0002*/ 	.short	(.L_15 - .L_14)
	.align		4
.L_14:
        /*0004*/ 	.word	index@(_ZN7cutlass13device_kernelINS_4gemm6kernel13GemmUniversalIN4cute5tupleIJiiiiEEENS1_10collective13CollectiveMmaINS1_34MainloopSm90TmaGmmaWarpSpecializedILi2ENS5_IJNS4_1CILi1EEESB_SB_EEENS1_32KernelTmaWarpSpecializedPingpongEEENS5_IJNSA_ILi64EEENSA_ILi256EEENSA_ILi32EEEEEEaNS5_IJlSB_lEEEaSJ_NS4_8TiledMMAINS4_8MMA_AtomIJNS4_4SM904GMMA27MMA_64x256x32_S32S8S8_SS_TNEEEENS4_6LayoutISC_NS5_IJNSA_ILi0EEESR_SR_EEEEENS5_IJNS4_10UnderscoreESU_SU_EEEEENS4_13SM90_TMA_LOADENS4_14ComposedLayoutINS4_7SwizzleILi1ELi4ELi3EEENS4_18smem_ptr_flag_bitsILi8EEENSQ_INS5_IJNSA_ILi8EEESH_EEENS5_IJSH_SB_EEEEEEEvNS4_8identityESX_S17_vS18_EENS_8epilogue10collective6detail29Sm90TmaWarpSpecializedAdapterINS1B_15DefaultEpilogueIaSJ_SJ_NS1A_6thread17LinearCombinationIaLi1EiiLNS1F_9ScaleType4KindE0ELNS_15FloatRoundStyleE2EaEENS1_15EpilogueDefaultEEEEEvvEEEEvNT_6ParamsE)
        /*0008*/ 	.word	0x000000a8


	//----- nvinfo : EIATTR_FRAME_SIZE
	.align		4
.L_15:
        /*000c*/ 	.byte	0x04, 0x11
        /*000e*/ 	.short	(.L_17 - .L_16)
	.align		4
.L_16:
        /*0010*/ 	.word	index@(_ZN7cutlass13device_kernelINS_4gemm6kernel13GemmUniversalIN4cute5tupleIJiiiiEEENS1_10collective13CollectiveMmaINS1_34MainloopSm90TmaGmmaWarpSpecializedILi2ENS5_IJNS4_1CILi1EEESB_SB_EEENS1_32KernelTmaWarpSpecializedPingpongEEENS5_IJNSA_ILi64EEENSA_ILi256EEENSA_ILi32EEEEEEaNS5_IJlSB_lEEEaSJ_NS4_8TiledMMAINS4_8MMA_AtomIJNS4_4SM904GMMA27MMA_64x256x32_S32S8S8_SS_TNEEEENS4_6LayoutISC_NS5_IJNSA_ILi0EEESR_SR_EEEEENS5_IJNS4_10UnderscoreESU_SU_EEEEENS4_13SM90_TMA_LOADENS4_14ComposedLayoutINS4_7SwizzleILi1ELi4ELi3EEENS4_18smem_ptr_flag_bitsILi8EEENSQ_INS5_IJNSA_ILi8EEESH_EEENS5_IJSH_SB_EEEEEEEvNS4_8identityESX_S17_vS18_EENS_8epilogue10collective6detail29Sm90TmaWarpSpecializedAdapterINS1B_15DefaultEpilogueIaSJ_SJ_NS1A_6thread17LinearCombinationIaLi1EiiLNS1F_9ScaleType4KindE0ELNS_15FloatRoundStyleE2EaEENS1_15EpilogueDefaultEEEEEvvEEEEvNT_6ParamsE)
        /*0014*/ 	.word	0x00000000


	//----- nvinfo : EIATTR_MIN_STACK_SIZE
	.align		4
.L_17:
        /*0018*/ 	.byte	0x04, 0x12
        /*001a*/ 	.short	(.L_19 - .L_18)
	.align		4
.L_18:
        /*001c*/ 	.word	index@(_ZN7cutlass13device_kernelINS_4gemm6kernel13GemmUniversalIN4cute5tupleIJiiiiEEENS1_10collective13CollectiveMmaINS1_34MainloopSm90TmaGmmaWarpSpecializedILi2ENS5_IJNS4_1CILi1EEESB_SB_EEENS1_32KernelTmaWarpSpecializedPingpongEEENS5_IJNSA_ILi64EEENSA_ILi256EEENSA_ILi32EEEEEEaNS5_IJlSB_lEEEaSJ_NS4_8TiledMMAINS4_8MMA_AtomIJNS4_4SM904GMMA27MMA_64x256x32_S32S8S8_SS_TNEEEENS4_6LayoutISC_NS5_IJNSA_ILi0EEESR_SR_EEEEENS5_IJNS4_10UnderscoreESU_SU_EEEEENS4_13SM90_TMA_LOADENS4_14ComposedLayoutINS4_7SwizzleILi1ELi4ELi3EEENS4_18smem_ptr_flag_bitsILi8EEENSQ_INS5_IJNSA_ILi8EEESH_EEENS5_IJSH_SB_EEEEEEEvNS4_8identityESX_S17_vS18_EENS_8epilogue10collective6detail29Sm90TmaWarpSpecializedAdapterINS1B_15DefaultEpilogueIaSJ_SJ_NS1A_6thread17LinearCombinationIaLi1EiiLNS1F_9ScaleType4KindE0ELNS_15FloatRoundStyleE2EaEENS1_15EpilogueDefaultEEEEEvvEEEEvNT_6ParamsE)
        /*0020*/ 	.word	0x00000000
.L_19:


//--------------------- .nv.compat                --------------------------
	.section	.nv.compat,"",@"SHT_CUDA_COMPAT_INFO"
	.align	4
        /*0000*/ 	.byte	0x02, 0x09, 0x01, 0x00, 0x02, 0x02, 0x04, 0x00, 0x02, 0x05, 0x05, 0x00, 0x03, 0x07, 0x01, 0x01
        /*0010*/ 	.byte	0x02, 0x03, 0x01, 0x00, 0x02, 0x06, 0x01, 0x00, 0x04, 0x0b, 0x08, 0x00, 0x00, 0x00, 0x00, 0x00
        /*0020*/ 	.byte	0x00, 0x00, 0x00, 0x00


//--------------------- .nv.info._ZN7cutlass13device_kernelINS_4gemm6kernel13GemmUniversalIN4cute5tupleIJiiiiEEENS1_10collective13CollectiveMmaINS1_34MainloopSm90TmaGmmaWarpSpecializedILi2ENS5_IJNS4_1CILi1EEESB_SB_EEENS1_32KernelTmaWarpSpecializedPingpongEEENS5_IJNSA_ILi64EEENSA_ILi256EEENSA_ILi32EEEEEEaNS5_IJlSB_lEEEaSJ_NS4_8TiledMMAINS4_8MMA_AtomIJNS4_4SM904GMMA27MMA_64x256x32_S32S8S8_SS_TNEEEENS4_6LayoutISC_NS5_IJNSA_ILi0EEESR_SR_EEEEENS5_IJNS4_10UnderscoreESU_SU_EEEEENS4_13SM90_TMA_LOADENS4_14ComposedLayoutINS4_7SwizzleILi1ELi4ELi3EEENS4_18smem_ptr_flag_bitsILi8EEENSQ_INS5_IJNSA_ILi8EEESH_EEENS5_IJSH_SB_EEEEEEEvNS4_8identityESX_S17_vS18_EENS_8epilogue10collective6detail29Sm90TmaWarpSpecializedAdapterINS1B_15DefaultEpilogueIaSJ_SJ_NS1A_6thread17LinearCombinationIaLi1EiiLNS1F_9ScaleType4KindE0ELNS_15FloatRoundStyleE2EaEENS1_15EpilogueDefaultEEEEEvvEEEEvNT_6ParamsE --------------------------
	.section	.nv.info._ZN7cutlass13device_kernelINS_4gemm6kernel13GemmUniversalIN4cute5tupleIJiiiiEEENS1_10collective13CollectiveMmaINS1_34MainloopSm90TmaGmmaWarpSpecializedILi2ENS5_IJNS4_1CILi1EEESB_SB_EEENS1_32KernelTmaWarpSpecializedPingpongEEENS5_IJNSA_ILi64EEENSA_ILi256EEENSA_ILi32EEEEEEaNS5_IJlSB_lEEEaSJ_NS4_8TiledMMAINS4_8MMA_AtomIJNS4_4SM904GMMA27MMA_64x256x32_S32S8S8_SS_TNEEEENS4_6LayoutISC_NS5_IJNSA_ILi0EEESR_SR_EEEEENS5_IJNS4_10UnderscoreESU_SU_EEEEENS4_13SM90_TMA_LOADENS4_14ComposedLayoutINS4_7SwizzleILi1ELi4ELi3EEENS4_18smem_ptr_flag_bitsILi8EEENSQ_INS5_IJNSA_ILi8EEESH_EEENS5_IJSH_SB_EEEEEEEvNS4_8identityESX_S17_vS18_EENS_8epilogue10collective6detail29Sm90TmaWarpSpecializedAdapterINS1B_15DefaultEpilogueIaSJ_SJ_NS1A_6thread17LinearCombinationIaLi1EiiLNS1F_9ScaleType4KindE0ELNS_15FloatRoundStyleE2EaEENS1_15EpilogueDefaultEEEEEvvEEEEvNT_6ParamsE,"",@"SHT_CUDA_INFO"
	.sectionflags	@""
	.align	4


	//----- nvinfo : EIATTR_CUDA_API_VERSION
	.align		4
        /*0000*/ 	.byte	0x04, 0x37
        /*0002*/ 	.short	(.L_21 - .L_20)
.L_20:
        /*0004*/ 	.word	0x00000082


	//----- nvinfo : EIATTR_KPARAM_INFO
	.align		4
.L_21:
        /*0008*/ 	.byte	0x04, 0x17
        /*000a*/ 	.short	(.L_23 - .L_22)
.L_22:
        /*000c*/ 	.word	0x00000000
        /*0010*/ 	.short	0x0000
        /*0012*/ 	.short	0x0070
        /*0014*/ 	.byte	0x00, 0xf0, 0x01, 0x10


	//----- nvinfo : EIATTR_SPARSE_MMA_MASK
	.align		4
.L_23:
        /*0018*/ 	.byte	0x03, 0x50
        /*001a*/ 	.short	0x0000


	//----- nvinfo : EIATTR_MAXREG_COUNT
	.align		4
        /*001c*/ 	.byte	0x03, 0x1b
        /*001e*/ 	.short	0x00a8


	//----- nvinfo : EIATTR_NUM_BARRIERS
	.align		4
        /*0020*/ 	.byte	0x02, 0x4c
        /*0022*/ 	.byte	0x01
	.zero		1


	//----- nvinfo : EIATTR_EXTERNS
	.align		4
        /*0024*/ 	.byte	0x04, 0x0f
        /*0026*/ 	.short	(.L_25 - .L_24)


	//   ....[0]....
	.align		4
.L_24:
        /*0028*/ 	.word	index@(__assertfail)


	//----- nvinfo : EIATTR_MERCURY_ISA_VERSION
	.align		4
.L_25:
        /*002c*/ 	.byte	0x03, 0x5f
        /*002e*/ 	.short	0x0101


	//----- nvinfo : EIATTR_INT_WARP_WIDE_INSTR_OFFSETS
	.align		4
        /*0030*/ 	.byte	0x04, 0x31
        /*0032*/ 	.short	(.L_27 - .L_26)


	//   ....[0]....
.L_26:
        /*0034*/ 	.word	0x00000430


	//   ....[1]....
        /*0038*/ 	.word	0x00000450


	//   ....[2]....
        /*003c*/ 	.word	0x000004d0


	//   ....[3]....
        /*0040*/ 	.word	0x000004e0


	//   ....[4]....
        /*0044*/ 	.word	0x000004f0


	//   ....[5]....
        /*0048*/ 	.word	0x00000510


	//   ....[6]....
        /*004c*/ 	.word	0x00000570


	//   ....[7]....
        /*0050*/ 	.word	0x00000590


	//----- nvinfo : EIATTR_COOP_GROUP_MASK_REGIDS
	.align		4
.L_27:
        /*0054*/ 	.byte	0x04, 0x29
        /*0056*/ 	.short	(.L_29 - .L_28)


	//   ....[0]....
.L_28:
        /*0058*/ 	.word	0xffffffff


	//   ....[1]....
        /*005c*/ 	.word	0xffffffff


	//   ....[2]....
        /*0060*/ 	.word	0xffffffff


	//   ....[3]....
        /*0064*/ 	.word	0xffffffff


	//   ....[4]....
        /*0068*/ 	.word	0xffffffff


	//   ....[5]....
        /*006c*/ 	.word	0xffffffff


	//----- nvinfo : EIATTR_COOP_GROUP_INSTR_OFFSETS
	.align		4
.L_29:
        /*0070*/ 	.byte	0x04, 0x28
        /*0072*/ 	.short	(.L_31 - .L_30)


	//   ....[0]....
.L_30:
        /*0074*/ 	.word	0x00000050


	//   ....[1]....
        /*0078*/ 	.word	0x00000080


	//   ....[2]....
        /*007c*/ 	.word	0x00000180


	//   ....[3]....
        /*0080*/ 	.word	0x00000350


	//   ....[4]....
        /*0084*/ 	.word	0x00000390


	//   ....[5]....
        /*0088*/ 	.word	0x000003d0


	//----- nvinfo : EIATTR_REG_RECONFIG
	.align		4
.L_31:
        /*008c*/ 	.byte	0x01, 0x54
	.zero		2


	//----- nvinfo : EIATTR_SYSCALL_OFFSETS
	.align		4
        /*0090*/ 	.byte	0x04, 0x46
        /*0092*/ 	.short	(.L_33 - .L_32)


	//   ....[0]....
.L_32:
        /*0094*/ 	.word	0x00001640


	//----- nvinfo : EIATTR_MBARRIER_INSTR_OFFSETS
	.align		4
.L_33:
        /*0098*/ 	.byte	0x04, 0x39
        /*009a*/ 	.short	(.L_35 - .L_34)


	//   ....[0]....
.L_34:
        /*009c*/ 	.word	0x00000300
        /*00a0*/ 	.word	0x000000ff
        /*00a4*/ 	.word	0x00000000
        /*00a8*/ 	.short	0x0100
        /*00aa*/ 	.byte	0x09
	.zero		1


	//   ....[1]....
        /*00ac*/ 	.word	0x00000310
        /*00b0*/ 	.word	0x000000ff
        /*00b4*/ 	.word	0x00000010
        /*00b8*/ 	.short	0x0100
        /*00ba*/ 	.byte	0x09
	.zero		1


	//   ....[2]....
        /*00bc*/ 	.word	0x00000320
        /*00c0*/ 	.word	0x000000ff
        /*00c4*/ 	.word	0x00000008
        /*00c8*/ 	.short	0x0100
        /*00ca*/ 	.byte	0x09
	.zero		1


	//   ....[3]....
        /*00cc*/ 	.word	0x00000330
        /*00d0*/ 	.word	0x000000ff
        /*00d4*/ 	.word	0x00000018
        /*00d8*/ 	.short	0x0100
        /*00da*/ 	.byte	0x09
	.zero		1


	//   ....[4]....
        /*00dc*/ 	.word	0x000005b0
        /*00e0*/ 	.word	0x000000ff
        /*00e4*/ 	.word	0x00000050
        /*00e8*/ 	.short	0x0100
        /*00ea*/ 	.byte	0x09
	.zero		1


	//   ....[5]....
        /*00ec*/ 	.word	0x000005c0
        /*00f0*/ 	.word	0x000000ff
        /*00f4*/ 	.word	0x00000058
        /*00f8*/ 	.short	0x0100
        /*00fa*/ 	.byte	0x09
	.zero		1


	//   ....[6]....
        /*00fc*/ 	.word	0x00000600
        /*0100*/ 	.word	0x000000ff
        /*0104*/ 	.word	0x00000030
        /*0108*/ 	.short	0x0100
        /*010a*/ 	.byte	0x0a
	.zero		1


	//   ....[7]....
        /*010c*/ 	.word	0x00000620
        /*0110*/ 	.word	0x000000ff
        /*0114*/ 	.word	0x00000038
        /*0118*/ 	.short	0x0100
        /*011a*/ 	.byte	0x0a
	.zero		1


	//   ....[8]....
        /*011c*/ 	.word	0x00000630
        /*0120*/ 	.word	0x000000ff
        /*0124*/ 	.word	0x00000040
        /*0128*/ 	.short	0x0100
        /*012a*/ 	.byte	0x0a
	.zero		1


	//   ....[9]....
        /*012c*/ 	.word	0x00000640
        /*0130*/ 	.word	0x000000ff
        /*0134*/ 	.word	0x00000048
        /*0138*/ 	.short	0x0100
        /*013a*/ 	.byte	0x0a
	.zero		1


	//   ....[10]....
        /*013c*/ 	.word	0x00001520
        /*0140*/ 	.word	0x0000009b
        /*0144*/ 	.word	0x00000000
        /*0148*/ 	.short	0x010a
        /*014a*/ 	.byte	0x2d
	.zero		1


	//   ....[11]....
        /*014c*/ 	.word	0x000016e0
        /*0150*/ 	.word	0x00000003
        /*0154*/ 	.word	0x00000000
        /*0158*/ 	.short	0x010a
        /*015a*/ 	.byte	0x3f
	.zero		1


	//   ....[12]....
        /*015c*/ 	.word	0x00001740
        /*0160*/ 	.word	0x00000003
        /*0164*/ 	.word	0x00000000
        /*0168*/ 	.short	0x010a
        /*016a*/ 	.byte	0x3f
	.zero		1


	//   ....[13]....
        /*016c*/ 	.word	0x00001930
        /*0170*/ 	.word	0x000000ff
        /*0174*/ 	.word	0x00000000
        /*0178*/ 	.short	0x010a
        /*017a*/ 	.byte	0x04
	.zero		1


	//   ....[14]....
        /*017c*/ 	.word	0x00001970
        /*0180*/ 	.word	0x000000ff
        /*0184*/ 	.word	0x00000000
        /*0188*/ 	.short	0x010a
        /*018a*/ 	.byte	0x04
	.zero		1


	//   ....[15]....
        /*018c*/ 	.word	0x00001a70
        /*0190*/ 	.word	0x000000ff
        /*0194*/ 	.word	0x00000000
        /*0198*/ 	.short	0x0101
        /*019a*/ 	.byte	0x04
	.zero		1


	//   ....[16]....
        /*019c*/ 	.word	0x00001b60
        /*01a0*/ 	.word	0x0000009c
        /*01a4*/ 	.word	0x00000000
        /*01a8*/ 	.short	0x0101
        /*01aa*/ 	.byte	0x31
	.zero		1


	//   ....[17]....
        /*01ac*/ 	.word	0x00001c30
        /*01b0*/ 	.word	0x000000ff
        /*01b4*/ 	.word	0x00000000
        /*01b8*/ 	.short	0x0101
        /*01ba*/ 	.byte	0x04
	.zero		1


	//   ....[18]....
        /*01bc*/ 	.word	0x00001ce0
        /*01c0*/ 	.word	0x0000009b
        /*01c4*/ 	.word	0x00000010
        /*01c8*/ 	.short	0x010a
        /*01ca*/ 	.byte	0x2d
	.zero		1


	//   ....[19]....
        /*01cc*/ 	.word	0x00008150
        /*01d0*/ 	.word	0x0000009e
        /*01d4*/ 	.word	0x00000000
        /*01d8*/ 	.short	0x0101
        /*01da*/ 	.byte	0x31
	.zero		1


	//   ....[20]....
        /*01dc*/ 	.word	0x00008b30
        /*01e0*/ 	.word	0x0000000a
        /*01e4*/ 	.word	0x00000010
        /*01e8*/ 	.short	0x010a
        /*01ea*/ 	.byte	0x3f
	.zero		1


	//   ....[21]....
        /*01ec*/ 	.word	0x00008ed0
        /*01f0*/ 	.word	0x00000003
        /*01f4*/ 	.word	0x00000058
        /*01f8*/ 	.short	0x0101
        /*01fa*/ 	.byte	0x3f
	.zero		1


	//   ....[22]....
        /*01fc*/ 	.word	0x00009660
        /*0200*/ 	.word	0x00000007
        /*0204*/ 	.word	0x00000000
        /*0208*/ 	.short	0x010a
        /*020a*/ 	.byte	0x3f
	.zero		1


	//   ....[23]....
        /*020c*/ 	.word	0x000096e0
        /*0210*/ 	.word	0x00000003
        /*0214*/ 	.word	0x00000000
        /*0218*/ 	.short	0x010a
        /*021a*/ 	.byte	0x3f
	.zero		1


	//   ....[24]....
        /*021c*/ 	.word	0x00009740
        /*0220*/ 	.word	0x0000009d
        /*0224*/ 	.word	0x00000000
        /*0228*/ 	.short	0x010a
        /*022a*/ 	.byte	0x3f
	.zero		1


	//   ....[25]....
        /*022c*/ 	.word	0x00009790
        /*0230*/ 	.word	0x00000003
        /*0234*/ 	.word	0x00000000
        /*0238*/ 	.short	0x010a
        /*023a*/ 	.byte	0x3f
	.zero		1


	//   ....[26]....
        /*023c*/ 	.word	0x000097f0
        /*0240*/ 	.word	0x00000004
        /*0244*/ 	.word	0x00000000
        /*0248*/ 	.short	0x010a
        /*024a*/ 	.byte	0x3f
	.zero		1


	//   ....[27]....
        /*024c*/ 	.word	0x00009840
        /*0250*/ 	.word	0x0000009d
        /*0254*/ 	.word	0x00000010
        /*0258*/ 	.short	0x010a
        /*025a*/ 	.byte	0x3f
	.zero		1


	//   ....[28]....
        /*025c*/ 	.word	0x00009910
        /*0260*/ 	.word	0x0000000a
        /*0264*/ 	.word	0x00000010
        /*0268*/ 	.short	0x010a
        /*026a*/ 	.byte	0x3f
	.zero		1


	//   ....[29]....
        /*026c*/ 	.word	0x000099e0
        /*0270*/ 	.word	0x00000007
        /*0274*/ 	.word	0x00000000
        /*0278*/ 	.short	0x010a
        /*027a*/ 	.byte	0x3f
	.zero		1


	//----- nvinfo : EIATTR_NUM_MBARRIERS
	.align		4
.L_35:
        /*027c*/ 	.byte	0x03, 0x38
        /*027e*/ 	.short	0x000a


	//----- nvinfo : EIATTR_EXIT_INSTR_OFFSETS
	.align		4
        /*0280*/ 	.byte	0x04, 0x1c
        /*0282*/ 	.short	(.L_37 - .L_36)


	//   ....[0]....
.L_36:
        /*0284*/ 	.word	0x00001200


	//   ....[1]....
        /*0288*/ 	.word	0x00001260


	//   ....[2]....
        /*028c*/ 	.word	0x00008860


	//   ....[3]....
        /*0290*/ 	.word	0x00008890


	//   ....[4]....
        /*0294*/ 	.word	0x00009730


	//----- nvinfo : EIATTR_MAX_THREADS
	.align		4
.L_37:
        /*0298*/ 	.byte	0x04, 0x05
        /*029a*/ 	.short	(.L_39 - .L_38)
.L_38:
        /*029c*/ 	.word	0x00000180
        /*02a0*/ 	.word	0x00000001
        /*02a4*/ 	.word	0x00000001


	//----- nvinfo : EIATTR_CRS_STACK_SIZE
	.align		4
.L_39:
        /*02a8*/ 	.byte	0x04, 0x1e
        /*02aa*/ 	.short	(.L_41 - .L_40)
.L_40:
        /*02ac*/ 	.word	0x00000000


	//----- nvinfo : EIATTR_CBANK_PARAM_SIZE
	.align		4
.L_41:
        /*02b0*/ 	.byte	0x03, 0x19
        /*02b2*/ 	.short	0x0470


	//----- nvinfo : EIATTR_PARAM_CBANK
	.align		4
        /*02b4*/ 	.byte	0x04, 0x0a
        /*02b6*/ 	.short	(.L_43 - .L_42)
	.align		4
.L_42:
        /*02b8*/ 	.word	index@(.nv.constant0._ZN7cutlass13device_kernelINS_4gemm6kernel13GemmUniversalIN4cute5tupleIJiiiiEEENS1_10collective13CollectiveMmaINS1_34MainloopSm90TmaGmmaWarpSpecializedILi2ENS5_IJNS4_1CILi1EEESB_SB_EEENS1_32KernelTmaWarpSpecializedPingpongEEENS5_IJNSA_ILi64EEENSA_ILi256EEENSA_ILi32EEEEEEaNS5_IJlSB_lEEEaSJ_NS4_8TiledMMAINS4_8MMA_AtomIJNS4_4SM904GMMA27MMA_64x256x32_S32S8S8_SS_TNEEEENS4_6LayoutISC_NS5_IJNSA_ILi0EEESR_SR_EEEEENS5_IJNS4_10UnderscoreESU_SU_EEEEENS4_13SM90_TMA_LOADENS4_14ComposedLayoutINS4_7SwizzleILi1ELi4ELi3EEENS4_18smem_ptr_flag_bitsILi8EEENSQ_INS5_IJNSA_ILi8EEESH_EEENS5_IJSH_SB_EEEEEEEvNS4_8identityESX_S17_vS18_EENS_8epilogue10collective6detail29Sm90TmaWarpSpecializedAdapterINS1B_15DefaultEpilogueIaSJ_SJ_NS1A_6thread17LinearCombinationIaLi1EiiLNS1F_9ScaleType4KindE0ELNS_15FloatRoundStyleE2EaEENS1_15EpilogueDefaultEEEEEvvEEEEvNT_6ParamsE)
        /*02bc*/ 	.short	0x0210
        /*02be*/ 	.short	0x0470


	//----- nvinfo : EIATTR_SW_WAR
	.align		4
.L_43:
        /*02c0*/ 	.byte	0x04, 0x36
        /*02c2*/ 	.short	(.L_45 - .L_44)
.L_44:
        /*02c4*/ 	.word	0x00000008
.L_45:


//--------------------- .nv.callgraph             --------------------------
	.section	.nv.callgraph,"",@"SHT_CUDA_CALLGRAPH"
	.align	4
	.sectionentsize	8
	.align		4
        /*0000*/ 	.word	0x00000000
	.align		4
        /*0004*/ 	.word	0xffffffff
	.align		4
        /*0008*/ 	.word	index@(_ZN7cutlass13device_kernelINS_4gemm6kernel13GemmUniversalIN4cute5tupleIJiiiiEEENS1_10collective13CollectiveMmaINS1_34MainloopSm90TmaGmmaWarpSpecializedILi2ENS5_IJNS4_1CILi1EEESB_SB_EEENS1_32KernelTmaWarpSpecializedPingpongEEENS5_IJNSA_ILi64EEENSA_ILi256EEENSA_ILi32EEEEEEaNS5_IJlSB_lEEEaSJ_NS4_8TiledMMAINS4_8MMA_AtomIJNS4_4SM904GMMA27MMA_64x256x32_S32S8S8_SS_TNEEEENS4_6LayoutISC_NS5_IJNSA_ILi0EEESR_SR_EEEEENS5_IJNS4_10UnderscoreESU_SU_EEEEENS4_13SM90_TMA_LOADENS4_14ComposedLayoutINS4_7SwizzleILi1ELi4ELi3EEENS4_18smem_ptr_flag_bitsILi8EEENSQ_INS5_IJNSA_ILi8EEESH_EEENS5_IJSH_SB_EEEEEEEvNS4_8identityESX_S17_vS18_EENS_8epilogue10collective6detail29Sm90TmaWarpSpecializedAdapterINS1B_15DefaultEpilogueIaSJ_SJ_NS1A_6thread17LinearCombinationIaLi1EiiLNS1F_9ScaleType4KindE0ELNS_15FloatRoundStyleE2EaEENS1_15EpilogueDefaultEEEEEvvEEEEvNT_6ParamsE)
	.align		4
        /*000c*/ 	.word	index@(__assertfail)
	.align		4
        /*0010*/ 	.word	0x00000000
	.align		4
        /*0014*/ 	.word	0xfffffffe
	.align		4
        /*0018*/ 	.word	0x00000000
	.align		4
        /*001c*/ 	.word	0xfffffffd
	.align		4
        /*0020*/ 	.word	0x00000000
	.align		4
        /*0024*/ 	.word	0xfffffffc


//--------------------- .nv.constant4             --------------------------
	.section	.nv.constant4,"a",@progbits
	.align	8
	.align		8
.nv.constant4:
        /*0000*/ 	.dword	__assertfail
	.align		8
        /*0008*/ 	.dword	__unnamed_1
	.align		8
        /*0010*/ 	.dword	_ZN40_INTERNAL_4c4612f9_4_k_cu_4b58113b_233314cuda3std3__45__cpo5beginE
	.align		8
        /*0018*/ 	.dword	_ZN40_INTERNAL_4c4612f9_4_k_cu_4b58113b_233314cuda3std3__45__cpo3endE
	.align		8
        /*0020*/ 	.dword	_ZN40_INTERNAL_4c4612f9_4_k_cu_4b58113b_233314cuda3std3__45__cpo6cbeginE
	.align		8
        /*0028*/ 	.dword	_ZN40_INTERNAL_4c4612f9_4_k_cu_4b58113b_233314cuda3std3__45__cpo4cendE
	.align		8
        /*0030*/ 	.dword	_ZN40_INTERNAL_4c4612f9_4_k_cu_4b58113b_233314cuda3std3__442_GLOBAL__N__4c4612f9_4_k_cu_4b58113b_233316ignoreE
	.align		8
        /*0038*/ 	.dword	_ZN40_INTERNAL_4c4612f9_4_k_cu_4b58113b_233314cuda3std3__419piecewise_constructE
	.align		8
        /*0040*/ 	.dword	_ZN40_INTERNAL_4c4612f9_4_k_cu_4b58113b_233314cuda3std3__48in_placeE
	.align		8
        /*0048*/ 	.dword	_ZN40_INTERNAL_4c4612f9_4_k_cu_4b58113b_233314cuda3std6ranges3__45__cpo4swapE
	.align		8
        /*0050*/ 	.dword	_ZN40_INTERNAL_4c4612f9_4_k_cu_4b58113b_233314cuda3std6ranges3__45__cpo9iter_moveE
	.align		8
        /*0058*/ 	.dword	_ZN40_INTERNAL_4c4612f9_4_k_cu_4b58113b_233314cute7productE
	.align		8
        /*0060*/ 	.dword	_ZN40_INTERNAL_4c4612f9_4_k_cu_4b58113b_233314cute1_E
	.align		8
        /*0068*/ 	.dword	$str$22
	.align		8
        /*0070*/ 	.dword	$str$23


//--------------------- .text._ZN7cutlass13device_kernelINS_4gemm6kernel13GemmUniversalIN4cute5tupleIJiiiiEEENS1_10collective13CollectiveMmaINS1_34MainloopSm90TmaGmmaWarpSpecializedILi2ENS5_IJNS4_1CILi1EEESB_SB_EEENS1_32KernelTmaWarpSpecializedPingpongEEENS5_IJNSA_ILi64EEENSA_ILi256EEENSA_ILi32EEEEEEaNS5_IJlSB_lEEEaSJ_NS4_8TiledMMAINS4_8MMA_AtomIJNS4_4SM904GMMA27MMA_64x256x32_S32S8S8_SS_TNEEEENS4_6LayoutISC_NS5_IJNSA_ILi0EEESR_SR_EEEEENS5_IJNS4_10UnderscoreESU_SU_EEEEENS4_13SM90_TMA_LOADENS4_14ComposedLayoutINS4_7SwizzleILi1ELi4ELi3EEENS4_18smem_ptr_flag_bitsILi8EEENSQ_INS5_IJNSA_ILi8EEESH_EEENS5_IJSH_SB_EEEEEEEvNS4_8identityESX_S17_vS18_EENS_8epilogue10collective6detail29Sm90TmaWarpSpecializedAdapterINS1B_15DefaultEpilogueIaSJ_SJ_NS1A_6thread17LinearCombinationIaLi1EiiLNS1F_9ScaleType4KindE0ELNS_15FloatRoundStyleE2EaEENS1_15EpilogueDefaultEEEEEvvEEEEvNT_6ParamsE --------------------------
	.section	.text._ZN7cutlass13device_kernelINS_4gemm6kernel13GemmUniversalIN4cute5tupleIJiiiiEEENS1_10collective13CollectiveMmaINS1_34MainloopSm90TmaGmmaWarpSpecializedILi2ENS5_IJNS4_1CILi1EEESB_SB_EEENS1_32KernelTmaWarpSpecializedPingpongEEENS5_IJNSA_ILi64EEENSA_ILi256EEENSA_ILi32EEEEEEaNS5_IJlSB_lEEEaSJ_NS4_8TiledMMAINS4_8MMA_AtomIJNS4_4SM904GMMA27MMA_64x256x32_S32S8S8_SS_TNEEEENS4_6LayoutISC_NS5_IJNSA_ILi0EEESR_SR_EEEEENS5_IJNS4_10UnderscoreESU_SU_EEEEENS4_13SM90_TMA_LOADENS4_14ComposedLayoutINS4_7SwizzleILi1ELi4ELi3EEENS4_18smem_ptr_flag_bitsILi8EEENSQ_INS5_IJNSA_ILi8EEESH_EEENS5_IJSH_SB_EEEEEEEvNS4_8identityESX_S17_vS18_EENS_8epilogue10collective6detail29Sm90TmaWarpSpecializedAdapterINS1B_15DefaultEpilogueIaSJ_SJ_NS1A_6thread17LinearCombinationIaLi1EiiLNS1F_9ScaleType4KindE0ELNS_15FloatRoundStyleE2EaEENS1_15EpilogueDefaultEEEEEvvEEEEvNT_6ParamsE,"ax",@progbits
	.align	128
.text._ZN7cutlass13device_kernelINS_4gemm6kernel13GemmUniversalIN4cute5tupleIJiiiiEEENS1_10collective13CollectiveMmaINS1_34MainloopSm90TmaGmmaWarpSpecializedILi2ENS5_IJNS4_1CILi1EEESB_SB_EEENS1_32KernelTmaWarpSpecializedPingpongEEENS5_IJNSA_ILi64EEENSA_ILi256EEENSA_ILi32EEEEEEaNS5_IJlSB_lEEEaSJ_NS4_8TiledMMAINS4_8MMA_AtomIJNS4_4SM904GMMA27MMA_64x256x32_S32S8S8_SS_TNEEEENS4_6LayoutISC_NS5_IJNSA_ILi0EEESR_SR_EEEEENS5_IJNS4_10UnderscoreESU_SU_EEEEENS4_13SM90_TMA_LOADENS4_14ComposedLayoutINS4_7SwizzleILi1ELi4ELi3EEENS4_18smem_ptr_flag_bitsILi8EEENSQ_INS5_IJNSA_ILi8EEESH_EEENS5_IJSH_SB_EEEEEEEvNS4_8identityESX_S17_vS18_EENS_8epilogue10collective6detail29Sm90TmaWarpSpecializedAdapterINS1B_15DefaultEpilogueIaSJ_SJ_NS1A_6thread17LinearCombinationIaLi1EiiLNS1F_9ScaleType4KindE0ELNS_15FloatRoundStyleE2EaEENS1_15EpilogueDefaultEEEEEvvEEEEvNT_6ParamsE:
        .type           _ZN7cutlass13device_kernelINS_4gemm6kernel13GemmUniversalIN4cute5tupleIJiiiiEEENS1_10collective13CollectiveMmaINS1_34MainloopSm90TmaGmmaWarpSpecializedILi2ENS5_IJNS4_1CILi1EEESB_SB_EEENS1_32KernelTmaWarpSpecializedPingpongEEENS5_IJNSA_ILi64EEENSA_ILi256EEENSA_ILi32EEEEEEaNS5_IJlSB_lEEEaSJ_NS4_8TiledMMAINS4_8MMA_AtomIJNS4_4SM904GMMA27MMA_64x256x32_S32S8S8_SS_TNEEEENS4_6LayoutISC_NS5_IJNSA_ILi0EEESR_SR_EEEEENS5_IJNS4_10UnderscoreESU_SU_EEEEENS4_13SM90_TMA_LOADENS4_14ComposedLayoutINS4_7SwizzleILi1ELi4ELi3EEENS4_18smem_ptr_flag_bitsILi8EEENSQ_INS5_IJNSA_ILi8EEESH_EEENS5_IJSH_SB_EEEEEEEvNS4_8identityESX_S17_vS18_EENS_8epilogue10collective6detail29Sm90TmaWarpSpecializedAdapterINS1B_15DefaultEpilogueIaSJ_SJ_NS1A_6thread17LinearCombinationIaLi1EiiLNS1F_9ScaleType4KindE0ELNS_15FloatRoundStyleE2EaEENS1_15EpilogueDefaultEEEEEvvEEEEvNT_6ParamsE,@function
        .size           _ZN7cutlass13device_kernelINS_4gemm6kernel13GemmUniversalIN4cute5tupleIJiiiiEEENS1_10collective13CollectiveMmaINS1_34MainloopSm90TmaGmmaWarpSpecializedILi2ENS5_IJNS4_1CILi1EEESB_SB_EEENS1_32KernelTmaWarpSpecializedPingpongEEENS5_IJNSA_ILi64EEENSA_ILi256EEENSA_ILi32EEEEEEaNS5_IJlSB_lEEEaSJ_NS4_8TiledMMAINS4_8MMA_AtomIJNS4_4SM904GMMA27MMA_64x256x32_S32S8S8_SS_TNEEEENS4_6LayoutISC_NS5_IJNSA_ILi0EEESR_SR_EEEEENS5_IJNS4_10UnderscoreESU_SU_EEEEENS4_13SM90_TMA_LOADENS4_14ComposedLayoutINS4_7SwizzleILi1ELi4ELi3EEENS4_18smem_ptr_flag_bitsILi8EEENSQ_INS5_IJNSA_ILi8EEESH_EEENS5_IJSH_SB_EEEEEEEvNS4_8identityESX_S17_vS18_EENS_8epilogue10collective6detail29Sm90TmaWarpSpecializedAdapterINS1B_15DefaultEpilogueIaSJ_SJ_NS1A_6thread17LinearCombinationIaLi1EiiLNS1F_9ScaleType4KindE0ELNS_15FloatRoundStyleE2EaEENS1_15EpilogueDefaultEEEEEvvEEEEvNT_6ParamsE,(.L_x_324 - _ZN7cutlass13device_kernelINS_4gemm6kernel13GemmUniversalIN4cute5tupleIJiiiiEEENS1_10collective13CollectiveMmaINS1_34MainloopSm90TmaGmmaWarpSpecializedILi2ENS5_IJNS4_1CILi1EEESB_SB_EEENS1_32KernelTmaWarpSpecializedPingpongEEENS5_IJNSA_ILi64EEENSA_ILi256EEENSA_ILi32EEEEEEaNS5_IJlSB_lEEEaSJ_NS4_8TiledMMAINS4_8MMA_AtomIJNS4_4SM904GMMA27MMA_64x256x32_S32S8S8_SS_TNEEEENS4_6LayoutISC_NS5_IJNSA_ILi0EEESR_SR_EEEEENS5_IJNS4_10UnderscoreESU_SU_EEEEENS4_13SM90_TMA_LOADENS4_14ComposedLayoutINS4_7SwizzleILi1ELi4ELi3EEENS4_18smem_ptr_flag_bitsILi8EEENSQ_INS5_IJNSA_ILi8EEESH_EEENS5_IJSH_SB_EEEEEEEvNS4_8identityESX_S17_vS18_EENS_8epilogue10collective6detail29Sm90TmaWarpSpecializedAdapterINS1B_15DefaultEpilogueIaSJ_SJ_NS1A_6thread17LinearCombinationIaLi1EiiLNS1F_9ScaleType4KindE0ELNS_15FloatRoundStyleE2EaEENS1_15EpilogueDefaultEEEEEvvEEEEvNT_6ParamsE)
        .other          _ZN7cutlass13device_kernelINS_4gemm6kernel13GemmUniversalIN4cute5tupleIJiiiiEEENS1_10collective13CollectiveMmaINS1_34MainloopSm90TmaGmmaWarpSpecializedILi2ENS5_IJNS4_1CILi1EEESB_SB_EEENS1_32KernelTmaWarpSpecializedPingpongEEENS5_IJNSA_ILi64EEENSA_ILi256EEENSA_ILi32EEEEEEaNS5_IJlSB_lEEEaSJ_NS4_8TiledMMAINS4_8MMA_AtomIJNS4_4SM904GMMA27MMA_64x256x32_S32S8S8_SS_TNEEEENS4_6LayoutISC_NS5_IJNSA_ILi0EEESR_SR_EEEEENS5_IJNS4_10UnderscoreESU_SU_EEEEENS4_13SM90_TMA_LOADENS4_14ComposedLayoutINS4_7SwizzleILi1ELi4ELi3EEENS4_18smem_ptr_flag_bitsILi8EEENSQ_INS5_IJNSA_ILi8EEESH_EEENS5_IJSH_SB_EEEEEEEvNS4_8identityESX_S17_vS18_EENS_8epilogue10collective6detail29Sm90TmaWarpSpecializedAdapterINS1B_15DefaultEpilogueIaSJ_SJ_NS1A_6thread17LinearCombinationIaLi1EiiLNS1F_9ScaleType4KindE0ELNS_15FloatRoundStyleE2EaEENS1_15EpilogueDefaultEEEEEvvEEEEvNT_6ParamsE,@"STO_CUDA_ENTRY STV_DEFAULT"
_ZN7cutlass13device_kernelINS_4gemm6kernel13GemmUniversalIN4cute5tupleIJiiiiEEENS1_10collective13CollectiveMmaINS1_34MainloopSm90TmaGmmaWarpSpecializedILi2ENS5_IJNS4_1CILi1EEESB_SB_EEENS1_32KernelTmaWarpSpecializedPingpongEEENS5_IJNSA_ILi64EEENSA_ILi256EEENSA_ILi32EEEEEEaNS5_IJlSB_lEEEaSJ_NS4_8TiledMMAINS4_8MMA_AtomIJNS4_4SM904GMMA27MMA_64x256x32_S32S8S8_SS_TNEEEENS4_6LayoutISC_NS5_IJNSA_ILi0EEESR_SR_EEEEENS5_IJNS4_10UnderscoreESU_SU_EEEEENS4_13SM90_TMA_LOADENS4_14ComposedLayoutINS4_7SwizzleILi1ELi4ELi3EEENS4_18smem_ptr_flag_bitsILi8EEENSQ_INS5_IJNSA_ILi8EEESH_EEENS5_IJSH_SB_EEEEEEEvNS4_8identityESX_S17_vS18_EENS_8epilogue10collective6detail29Sm90TmaWarpSpecializedAdapterINS1B_15DefaultEpilogueIaSJ_SJ_NS1A_6thread17LinearCombinationIaLi1EiiLNS1F_9ScaleType4KindE0ELNS_15FloatRoundStyleE2EaEENS1_15EpilogueDefaultEEEEEvvEEEEvNT_6ParamsE:
[----:B------:R-:W0:Y:S01]  /*0000*/  LDC R1, c[0x0][0x28] ;  /* 0x00000a00ff017b82 */ /* 0x000e220000000800 */
[----:B------:R-:W1:Y:S01]  /*0010*/  S2R R4, SR_TID.X ;  /* 0x0000000000047919 */ /* 0x000e620000002100 */
[----:B------:R-:W-:Y:S01]  /*0020*/  ELECT P0, URZ, PT ;  /* 0x00000000003f782f */ /* 0x000fe20003800000 */
[----:B------:R-:W-:Y:S01]  /*0030*/  BSSY B0, `(.L_x_0) ;  /* 0x0000014000007945 */ /* 0x000fe20003800000 */
[----:B-1----:R-:W-:-:S05]  /*0040*/  SHF.R.U32.HI R0, RZ, 0x5, R4 ;  /* 0x00000005ff007819 */ /* 0x002fca0000011604 */
[----:B------:R-:W1:Y:S02]  /*0050*/  SHFL.IDX PT, R2, R0, RZ, 0x1f ;  /* 0x00001fff00027589 */ /* 0x000e6400000e0000 */
[----:B-1----:R-:W-:Y:S02]  /*0060*/  R2UR UR8, R2 ;  /* 0x00000000020872ca */ /* 0x002fe400000e0000 */
[----:B------:R-:W-:-:S05]  /*0070*/  SHF.R.U32.HI R2, RZ, 0x7, R4 ;  /* 0x00000007ff027819 */ /* 0x000fca0000011604 */
[----:B------:R1:W2:Y:S06]  /*0080*/  SHFL.IDX PT, R3, R2, RZ, 0x1f ;  /* 0x00001fff02037589 */ /* 0x0002ac00000e0000 */
[----:B------:R-:W-:Y:S02]  /*0090*/  USHF.R.S32.HI UR4, URZ, 0x1f, UR8 ;  /* 0x0000001f3f047899 */ /* 0x000fe40008011408 */
[----:B------:R-:W-:Y:S02]  /*00a0*/  ISETP.NE.OR P0, PT, RZ, UR8, !P0 ;  /* 0x00000008ff007c0c */ /* 0x000fe4000c705670 */
[----:B------:R-:W-:-:S04]  /*00b0*/  ULEA.HI UR4, UR4, UR8, URZ, 0x2 ;  /* 0x0000000804047291 */ /* 0x000fc8000f8f103f */
[----:B------:R-:W-:-:S04]  /*00c0*/  ULOP3.LUT UR4, UR4, 0xfffffffc, URZ, 0xc0, !UPT ;  /* 0xfffffffc04047892 */ /* 0x000fc8000f8ec03f */
[----:B------:R-:W-:-:S03]  /*00d0*/  UIADD3 UR8, UR8, -UR4, URZ ;  /* 0x8000000408087290 */ /* 0x000fc6000fffe03f */
[----:B01----:R-:W-:Y:S09]  /*00e0*/  @P0 BRA `(.L_x_1) ;  /* 0x0000000000200947 */ /* 0x003ff20003800000 */
[----:B------:R-:W-:Y:S02]  /*00f0*/  ULDC.64 UR4, c[0x0][0x198] ;  /* 0x0000660000047ab9 */ /* 0x000fe40000000a00 */
[----:B------:R-:W-:Y:S02]  /*0100*/  UIADD3 UR6, UP0, UR4, 0xf0, URZ ;  /* 0x000000f004067890 */ /* 0x000fe4000ff1e03f */
[----:B------:R-:W-:Y:S02]  /*0110*/  UIADD3 UR4, UP1, UR4, 0x1f0, URZ ;  /* 0x000001f004047890 */ /* 0x000fe4000ff3e03f */
[----:B------:R-:W-:Y:S02]  /*0120*/  UIADD3.X UR7, URZ, UR5, URZ, UP0, !UPT ;  /* 0x000000053f077290 */ /* 0x000fe400087fe43f */
[----:B------:R-:W-:-:S07]  /*0130*/  UIADD3.X UR5, URZ, UR5, URZ, UP1, !UPT ;  /* 0x000000053f057290 */ /* 0x000fce0008ffe43f */
[----:B------:R0:W-:Y:S02]  /*0140*/  UTMACCTL.PF [UR6] ;  /* 0x00000000060079b9 */ /* 0x0001e40008040000 */
[----:B------:R0:W-:Y:S02]  /*0150*/  UTMACCTL.PF [UR4] ;  /* 0x00000000040079b9 */ /* 0x0001e40008040000 */
[----:B0-----:R-:W-:Y:S01]  /*0160*/  NOP ;  /* 0x0000000000007918 */ /* 0x001fe20000000000 */
.L_x_1:
[----:B------:R-:W-:Y:S05]  /*0170*/  BSYNC B0 ;  /* 0x0000000000007941 */ /* 0x000fea0003800000 */
.L_x_0:
[----:B------:R-:W0:Y:S01]  /*0180*/  SHFL.IDX PT, R5, R0, RZ, 0x1f ;  /* 0x00001fff00057589 */ /* 0x000e2200000e0000 */
[----:B--2---:R-:W-:Y:S01]  /*0190*/  R2UR UR15, R3 ;  /* 0x00000000030f72ca */ /* 0x004fe200000e0000 */
[----:B------:R-:W-:-:S04]  /*01a0*/  UISETP.NE.AND UP0, UPT, UR8, 0x3, UPT ;  /* 0x000000030800788c */ /* 0x000fc8000bf05270 */
[----:B------:R-:W-:-:S08]  /*01b0*/  UISETP.EQ.OR UP0, UPT, UR8, URZ, !UP0 ;  /* 0x0000003f0800728c */ /* 0x000fd0000c702670 */
[----:B------:R-:W-:Y:S02]  /*01c0*/  UIADD3 UR18, UR15, -0x1, URZ ;  /* 0xffffffff0f127890 */ /* 0x000fe4000fffe03f */
[----:B------:R-:W-:Y:S02]  /*01d0*/  UISETP.EQ.AND UP0, UPT, UR15, URZ, UP0 ;  /* 0x0000003f0f00728c */ /* 0x000fe40008702270 */
[----:B------:R-:W-:Y:S02]  /*01e0*/  UISETP.GE.U32.AND UP1, UPT, UR18, 0x2, UPT ;  /* 0x000000021200788c */ /* 0x000fe4000bf26070 */
[----:B------:R-:W-:Y:S01]  /*01f0*/  USEL UR40, URZ, 0x1, !UP0 ;  /* 0x000000013f287887 */ /* 0x000fe2000c000000 */
[----:B0-----:R-:W-:-:S03]  /*0200*/  ISETP.NE.AND P0, PT, R5, RZ, PT ;  /* 0x000000ff0500720c */ /* 0x001fc60003f05270 */
[----:B------:R-:W-:-:S10]  /*0210*/  USEL UR40, UR40, 0x2, UP1 ;  /* 0x0000000228287887 */ /* 0x000fd40008800000 */
[----:B------:R-:W-:Y:S05]  /*0220*/  @P0 BRA `(.L_x_2) ;  /* 0x0000000000480947 */ /* 0x000fea0003800000 */
[----:B------:R-:W0:Y:S01]  /*0230*/  S2UR UR9, SR_CgaCtaId ;  /* 0x00000000000979c3 */ /* 0x000e220000008800 */
[----:B------:R-:W-:Y:S01]  /*0240*/  UMOV UR4, 0x400 ;  /* 0x0000040000047882 */ /* 0x000fe20000000000 */
[----:B------:R-:W-:Y:S01]  /*0250*/  UMOV UR5, 0x1 ;  /* 0x0000000100057882 */ /* 0x000fe20000000000 */
[----:B------:R-:W-:Y:S01]  /*0260*/  UMOV UR6, 0x80 ;  /* 0x0000008000067882 */ /* 0x000fe20000000000 */
[----:B------:R-:W-:Y:S01]  /*0270*/  ELECT P0, URZ, PT ;  /* 0x00000000003f782f */ /* 0x000fe20003800000 */
[----:B------:R-:W-:-:S04]  /*0280*/  UIADD3 UR6, -UR6, 0x100000, URZ ;  /* 0x0010000006067890 */ /* 0x000fc8000fffe13f */
[----:B------:R-:W-:Y:S02]  /*0290*/  USHF.L.U32 UR7, UR6, 0xb, URZ ;  /* 0x0000000b06077899 */ /* 0x000fe4000800063f */
[----:B------:R-:W-:Y:S02]  /*02a0*/  USHF.L.U32 UR6, UR6, 0x1, URZ ;  /* 0x0000000106067899 */ /* 0x000fe4000800063f */
[----:B0-----:R-:W-:Y:S02]  /*02b0*/  ULEA UR9, UR9, UR4, 0x18 ;  /* 0x0000000409097291 */ /* 0x001fe4000f8ec03f */
[----:B------:R-:W-:-:S04]  /*02c0*/  UIADD3 UR4, -UR5, 0x100000, URZ ;  /* 0x0010000005047890 */ /* 0x000fc8000fffe13f */
[----:B------:R-:W-:Y:S02]  /*02d0*/  USHF.L.U32 UR5, UR4, 0xb, URZ ;  /* 0x0000000b04057899 */ /* 0x000fe4000800063f */
[----:B------:R-:W-:Y:S01]  /*02e0*/  USHF.L.U32 UR4, UR4, 0x1, URZ ;  /* 0x0000000104047899 */ /* 0x000fe2000800063f */
[----:B------:R-:W0:Y:S11]  /*02f0*/  FENCE.VIEW.ASYNC.S ;  /* 0x00000000000073c6 */ /* 0x000e360000000000 */
[----:B0-----:R0:W1:Y:S01]  /*0300*/  SYNCS.EXCH.64 URZ, [UR9], UR4 ;  /* 0x00000004093f75b2 */ /* 0x0010620008000100 */
[----:B------:R0:W2:Y:S01]  /*0310*/  SYNCS.EXCH.64 URZ, [UR9+0x10], UR6 ;  /* 0x00001006093f75b2 */ /* 0x0000a20008000100 */
[----:B------:R0:W3:Y:S01]  /*0320*/  SYNCS.EXCH.64 URZ, [UR9+0x8], UR4 ;  /* 0x00000804093f75b2 */ /* 0x0000e20008000100 */
[----:B------:R0:W4:Y:S01]  /*0330*/  SYNCS.EXCH.64 URZ, [UR9+0x18], UR6 ;  /* 0x00001806093f75b2 */ /* 0x0001220008000100 */
[----:B------:R-:W-:Y:S01]  /*0340*/  NOP ;  /* 0x0000000000007918 */ /* 0x000fe20000000000 */
.L_x_2:
[----:B------:R-:W5:Y:S01]  /*0350*/  SHFL.IDX PT, R5, R0, RZ, 0x1f ;  /* 0x00001fff00057589 */ /* 0x000f6200000e0000 */
[----:B------:R-:W-:Y:S01]  /*0360*/  ELECT P0, URZ, PT ;  /* 0x00000000003f782f */ /* 0x000fe20003800000 */
[----:B------:R-:W-:Y:S01]  /*0370*/  NOP ;  /* 0x0000000000007918 */ /* 0x000fe20000000000 */
[----:B------:R-:W-:Y:S01]  /*0380*/  ELECT P1, URZ, PT ;  /* 0x00000000003f782f */ /* 0x000fe20003820000 */
[----:B------:R-:W1:Y:S01]  /*0390*/  SHFL.IDX PT, R3, R0, RZ, 0x1f ;  /* 0x00001fff00037589 */ /* 0x000e6200000e0000 */
[----:B0-----:R-:W-:Y:S01]  /*03a0*/  UMOV UR4, 0x20 ;  /* 0x0000002000047882 */ /* 0x001fe20000000000 */
[----:B------:R-:W-:Y:S01]  /*03b0*/  UMOV UR12, 0x80 ;  /* 0x00000080000c7882 */ /* 0x000fe20000000000 */
[----:B------:R-:W-:Y:S01]  /*03c0*/  NOP ;  /* 0x0000000000007918 */ /* 0x000fe20000000000 */
[----:B------:R0:W0:Y:S01]  /*03d0*/  SHFL.IDX PT, R0, R2, RZ, 0x1f ;  /* 0x00001fff02007589 */ /* 0x00002200000e0000 */
[----:B------:R-:W-:Y:S01]  /*03e0*/  ULDC.64 UR38, c[0x0][0x208] ;  /* 0x0000820000267ab9 */ /* 0x000fe20000000a00 */
[----:B-----5:R-:W-:-:S02]  /*03f0*/  ISETP.NE.OR P0, PT, R5, RZ, !P0 ;  /* 0x000000ff0500720c */ /* 0x020fc40004705670 */
[----:B-1----:R-:W-:Y:S02]  /*0400*/  ISETP.NE.OR P1, PT, R3, RZ, !P1 ;  /* 0x000000ff0300720c */ /* 0x002fe40004f25670 */
[----:B------:R-:W-:-:S04]  /*0410*/  SHF.R.S32.HI R3, RZ, 0x1f, R4 ;  /* 0x0000001fff037819 */ /* 0x000fc80000011404 */
[----:B------:R-:W-:-:S05]  /*0420*/  LEA.HI R3, R3, R4, RZ, 0x7 ;  /* 0x0000000403037211 */ /* 0x000fca00078f38ff */
[----:B------:R-:W-:Y:S01]  /*0430*/  VOTEU.ALL UP0, P0 ;  /* 0x00000000003f7886 */ /* 0x000fe20000000000 */
[----:B------:R-:W-:Y:S01]  /*0440*/  LOP3.LUT R3, R3, 0xffffff80, RZ, 0xc0, !PT ;  /* 0xffffff8003037812 */ /* 0x000fe200078ec0ff */
[----:B------:R-:W-:-:S03]  /*0450*/  VOTEU.ALL UP1, P1 ;  /* 0x00000000003f7886 */ /* 0x000fc60000820000 */
[----:B------:R-:W1:Y:S01]  /*0460*/  @!UP0 S2UR UR7, SR_CgaCtaId ;  /* 0x00000000000789c3 */ /* 0x000e620000008800 */
[----:B------:R-:W-:Y:S01]  /*0470*/  @!UP0 UMOV UR6, 0x400 ;  /* 0x0000040000068882 */ /* 0x000fe20000000000 */
[----:B------:R-:W-:-:S04]  /*0480*/  @!UP0 UIADD3 UR4, -UR4, 0x100000, URZ ;  /* 0x0010000004048890 */ /* 0x000fc8000fffe13f */
[----:B------:R-:W-:Y:S02]  /*0490*/  @!UP0 USHF.L.U32 UR5, UR4, 0xb, URZ ;  /* 0x0000000b04058899 */ /* 0x000fe4000800063f */
[----:B------:R-:W-:Y:S01]  /*04a0*/  @!UP0 USHF.L.U32 UR4, UR4, 0x1, URZ ;  /* 0x0000000104048899 */ /* 0x000fe2000800063f */
[----:B------:R-:W-:Y:S01]  /*04b0*/  IMAD.IADD R3, R4, 0x1, -R3 ;  /* 0x0000000104037824 */ /* 0x000fe200078e0a03 */
[----:B------:R-:W-:Y:S01]  /*04c0*/  @!UP1 UMOV UR10, 0x400 ;  /* 0x00000400000a9882 */ /* 0x000fe20000000000 */
[----:B------:R-:W-:Y:S01]  /*04d0*/  VOTEU.ALL UP2, P1 ;  /* 0x00000000003f7886 */ /* 0x000fe20000840000 */
[----:B------:R-:W-:Y:S01]  /*04e0*/  VOTEU.ALL UP3, P1 ;  /* 0x00000000003f7886 */ /* 0x000fe20000860000 */
[----:B------:R-:W-:Y:S01]  /*04f0*/  VOTEU.ALL UP4, P1 ;  /* 0x00000000003f7886 */ /* 0x000fe20000880000 */
[----:B------:R-:W5:Y:S01]  /*0500*/  @!UP1 S2UR UR11, SR_CgaCtaId ;  /* 0x00000000000b99c3 */ /* 0x000f620000008800 */
[----:B------:R-:W-:Y:S01]  /*0510*/  VOTEU.ALL UP5, P1 ;  /* 0x00000000003f7886 */ /* 0x000fe200008a0000 */
[----:B------:R-:W-:Y:S01]  /*0520*/  ISETP.NE.AND P1, PT, RZ, UR15, PT ;  /* 0x0000000fff007c0c */ /* 0x000fe2000bf25270 */
[----:B-1----:R-:W-:-:S02]  /*0530*/  @!UP0 ULEA UR9, UR7, UR6, 0x18 ;  /* 0x0000000607098291 */ /* 0x002fc4000f8ec03f */
[----:B------:R-:W-:-:S04]  /*0540*/  @!UP1 UIADD3 UR6, -UR12, 0x100000, URZ ;  /* 0x001000000c069890 */ /* 0x000fc8000fffe13f */
[----:B------:R-:W-:Y:S02]  /*0550*/  @!UP1 USHF.L.U32 UR7, UR6, 0xb, URZ ;  /* 0x0000000b06079899 */ /* 0x000fe4000800063f */
[----:B------:R-:W-:Y:S01]  /*0560*/  @!UP1 USHF.L.U32 UR6, UR6, 0x1, URZ ;  /* 0x0000000106069899 */ /* 0x000fe2000800063f */
[----:B------:R-:W-:Y:S01]  /*0570*/  VOTEU.ALL UP0, P0 ;  /* 0x00000000003f7886 */ /* 0x000fe20000000000 */
[----:B-----5:R-:W-:Y:S01]  /*0580*/  @!UP1 ULEA UR10, UR11, UR10, 0x18 ;  /* 0x0000000a0b0a9291 */ /* 0x020fe2000f8ec03f */
[----:B------:R-:W-:Y:S01]  /*0590*/  VOTEU.ALL UP1, P0 ;  /* 0x00000000003f7886 */ /* 0x000fe20000020000 */
[----:B------:R-:W1:Y:S02]  /*05a0*/  FENCE.VIEW.ASYNC.S ;  /* 0x00000000000073c6 */ /* 0x000e640000000000 */
[----:B-1----:R-:W2:Y:S02]  /*05b0*/  @!UP0 SYNCS.EXCH.64 URZ, [UR9+0x50], UR4 ;  /* 0x00005004093f85b2 */ /* 0x002ea40008000100 */
[----:B------:R1:W2:Y:S01]  /*05c0*/  @!UP1 SYNCS.EXCH.64 URZ, [UR9+0x58], UR4 ;  /* 0x00005804093f95b2 */ /* 0x0002a20008000100 */
[----:B------:R-:W-:Y:S01]  /*05d0*/  NOP ;  /* 0x0000000000007918 */ /* 0x000fe20000000000 */
[----:B-1----:R-:W-:-:S02]  /*05e0*/  ULDC.64 UR4, c[0x0][0x598] ;  /* 0x0001660000047ab9 */ /* 0x002fc40000000a00 */
[----:B------:R-:W-:Y:S02]  /*05f0*/  ISETP.NE.U32.AND P0, PT, RZ, UR4, PT ;  /* 0x00000004ff007c0c */ /* 0x000fe4000bf05070 */
[----:B------:R1:W2:Y:S02]  /*0600*/  @!UP2 SYNCS.EXCH.64 URZ, [UR10+0x30], UR6 ;  /* 0x000030060a3fa5b2 */ /* 0x0002a40008000100 */
[----:B------:R-:W-:Y:S01]  /*0610*/  ISETP.NE.AND.EX P0, PT, RZ, UR5, PT, P0 ;  /* 0x00000005ff007c0c */ /* 0x000fe2000bf05300 */
[----:B------:R1:W2:Y:S01]  /*0620*/  @!UP3 SYNCS.EXCH.64 URZ, [UR10+0x38], UR6 ;  /* 0x000038060a3fb5b2 */ /* 0x0002a20008000100 */
[----:B------:R1:W2:Y:S01]  /*0630*/  @!UP4 SYNCS.EXCH.64 URZ, [UR10+0x40], UR6 ;  /* 0x000040060a3fc5b2 */ /* 0x0002a20008000100 */
[----:B------:R1:W2:Y:S01]  /*0640*/  @!UP5 SYNCS.EXCH.64 URZ, [UR10+0x48], UR6 ;  /* 0x000048060a3fd5b2 */ /* 0x0002a20008000100 */
[----:B------:R-:W-:Y:S01]  /*0650*/  NOP ;  /* 0x0000000000007918 */ /* 0x000fe20000000000 */
[----:B--234-:R-:W-:Y:S08]  /*0660*/  BAR.SYNC.DEFER_BLOCKING 0x0 ;  /* 0x0000000000007b1d */ /* 0x01cff00000010000 */
[----:B01----:R-:W-:Y:S05]  /*0670*/  @!P0 BRA `(.L_x_3) ;  /* 0x00000000001c8947 */ /* 0x003fea0003800000 */
[----:B------:R-:W0:Y:S02]  /*0680*/  LDC.64 R6, c[0x0][0x598] ;  /* 0x00016600ff067b82 */ /* 0x000e240000000a00 */
[----:B0-----:R-:W2:Y:S02]  /*0690*/  LDG.E.64 R6, desc[UR38][R6.64] ;  /* 0x0000002606067981 */ /* 0x001ea4000c1e1b00 */
[----:B--2---:R-:W-:-:S04]  /*06a0*/  ISETP.NE.U32.AND P0, PT, R6, RZ, PT ;  /* 0x000000ff0600720c */ /* 0x004fc80003f05070 */
[----:B------:R-:W-:-:S13]  /*06b0*/  ISETP.NE.AND.EX P0, PT, R7, RZ, PT, P0 ;  /* 0x000000ff0700720c */ /* 0x000fda0003f05300 */
[----:B------:R-:W-:Y:S05]  /*06c0*/  @!P0 BRA `(.L_x_3) ;  /* 0x0000000000088947 */ /* 0x000fea0003800000 */
[----:B------:R1:W5:Y:S01]  /*06d0*/  LD.E R23, desc[UR38][R6.64] ;  /* 0x0000002606177980 */ /* 0x000362000c101900 */
[----:B------:R-:W-:Y:S05]  /*06e0*/  BRA `(.L_x_4) ;  /* 0x0000000000247947 */ /* 0x000fea0003800000 */
.L_x_3:
[----:B------:R-:W-:Y:S02]  /*06f0*/  ULDC.64 UR4, c[0x0][0x588] ;  /* 0x0001620000047ab9 */ /* 0x000fe40000000a00 */
[----:B------:R-:W-:-:S04]  /*0700*/  ISETP.NE.U32.AND P0, PT, RZ, UR4, PT ;  /* 0x00000004ff007c0c */ /* 0x000fc8000bf05070 */
[----:B------:R-:W-:-:S13]  /*0710*/  ISETP.NE.AND.EX P0, PT, RZ, UR5, PT, P0 ;  /* 0x00000005ff007c0c */ /* 0x000fda000bf05300 */
[----:B------:R-:W-:Y:S05]  /*0720*/  @!P0 BRA `(.L_x_5) ;  /* 0x00000000000c8947 */ /* 0x000fea0003800000 */
[----:B------:R-:W0:Y:S02]  /*0730*/  LDC.64 R6, c[0x0][0x588] ;  /* 0x00016200ff067b82 */ /* 0x000e240000000a00 */
[----:B0-----:R0:W5:Y:S01]  /*0740*/  LDG.E R23, desc[UR38][R6.64] ;  /* 0x0000002606177981 */ /* 0x001162000c1e1900 */
[----:B------:R-:W-:Y:S05]  /*0750*/  BRA `(.L_x_4) ;  /* 0x0000000000087947 */ /* 0x000fea0003800000 */
.L_x_5:
[----:B------:R-:W-:Y:S02]  /*0760*/  ULDC UR4, c[0x0][0x580] ;  /* 0x0001600000047ab9 */ /* 0x000fe40000000800 */
[----:B------:R-:W-:-:S07]  /*0770*/  IMAD.U32 R23, RZ, RZ, UR4 ;  /* 0x00000004ff177e24 */ /* 0x000fce000f8e00ff */
.L_x_4:
[----:B------:R-:W-:Y:S02]  /*0780*/  ULDC.64 UR4, c[0x0][0x5a0] ;  /* 0x0001680000047ab9 */ /* 0x000fe40000000a00 */
[----:B------:R-:W-:-:S04]  /*0790*/  ISETP.NE.U32.AND P0, PT, RZ, UR4, PT ;  /* 0x00000004ff007c0c */ /* 0x000fc8000bf05070 */
[----:B------:R-:W-:-:S13]  /*07a0*/  ISETP.NE.AND.EX P0, PT, RZ, UR5, PT, P0 ;  /* 0x00000005ff007c0c */ /* 0x000fda000bf05300 */
[----:B------:R-:W-:Y:S05]  /*07b0*/  @!P0 BRA `(.L_x_6) ;  /* 0x00000000001c8947 */ /* 0x000fea0003800000 */
[----:B01----:R-:W0:Y:S02]  /*07c0*/  LDC.64 R6, c[0x0][0x5a0] ;  /* 0x00016800ff067b82 */ /* 0x003e240000000a00 */
[----:B0-----:R-:W2:Y:S02]  /*07d0*/  LDG.E.64 R6, desc[UR38][R6.64] ;  /* 0x0000002606067981 */ /* 0x001ea4000c1e1b00 */
[----:B--2---:R-:W-:-:S04]  /*07e0*/  ISETP.NE.U32.AND P0, PT, R6, RZ, PT ;  /* 0x000000ff0600720c */ /* 0x004fc80003f05070 */
[----:B------:R-:W-:-:S13]  /*07f0*/  ISETP.NE.AND.EX P0, PT, R7, RZ, PT, P0 ;  /* 0x000000ff0700720c */ /* 0x000fda0003f05300 */
[----:B------:R-:W-:Y:S05]  /*0800*/  @!P0 BRA `(.L_x_6) ;  /* 0x0000000000088947 */ /* 0x000fea0003800000 */
[----:B------:R3:W5:Y:S01]  /*0810*/  LD.E R22, desc[UR38][R6.64] ;  /* 0x0000002606167980 */ /* 0x000762000c101900 */
[----:B------:R-:W-:Y:S05]  /*0820*/  BRA `(.L_x_7) ;  /* 0x0000000000247947 */ /* 0x000fea0003800000 */
.L_x_6:
[----:B------:R-:W-:Y:S02]  /*0830*/  ULDC.64 UR4, c[0x0][0x590] ;  /* 0x0001640000047ab9 */ /* 0x000fe40000000a00 */
[----:B------:R-:W-:-:S04]  /*0840*/  ISETP.NE.U32.AND P0, PT, RZ, UR4, PT ;  /* 0x00000004ff007c0c */ /* 0x000fc8000bf05070 */
[----:B------:R-:W-:-:S13]  /*0850*/  ISETP.NE.AND.EX P0, PT, RZ, UR5, PT, P0 ;  /* 0x00000005ff007c0c */ /* 0x000fda000bf05300 */
[----:B------:R-:W-:Y:S05]  /*0860*/  @!P0 BRA `(.L_x_8) ;  /* 0x00000000000c8947 */ /* 0x000fea0003800000 */
[----:B01----:R-:W0:Y:S02]  /*0870*/  LDC.64 R6, c[0x0][0x590] ;  /* 0x00016400ff067b82 */ /* 0x003e240000000a00 */
[----:B0-----:R2:W5:Y:S01]  /*0880*/  LDG.E R22, desc[UR38][R6.64] ;  /* 0x0000002606167981 */ /* 0x001562000c1e1900 */
[----:B------:R-:W-:Y:S05]  /*0890*/  BRA `(.L_x_7) ;  /* 0x0000000000087947 */ /* 0x000fea0003800000 */
.L_x_8:
[----:B------:R-:W-:Y:S02]  /*08a0*/  ULDC UR4, c[0x0][0x584] ;  /* 0x0001610000047ab9 */ /* 0x000fe40000000800 */
[----:B------:R-:W-:-:S07]  /*08b0*/  IMAD.U32 R22, RZ, RZ, UR4 ;  /* 0x00000004ff167e24 */ /* 0x000fce000f8e00ff */
.L_x_7:
[----:B------:R-:W4:Y:S01]  /*08c0*/  S2UR UR10, SR_CTAID.Y ;  /* 0x00000000000a79c3 */ /* 0x000f220000002600 */
[----:B------:R-:W-:Y:S01]  /*08d0*/  ULDC UR5, c[0x0][0x65c] ;  /* 0x0001970000057ab9 */ /* 0x000fe20000000800 */
[----:B------:R-:W-:Y:S01]  /*08e0*/  UISETP.NE.AND UP0, UPT, UR15, 0x2, UPT ;  /* 0x000000020f00788c */ /* 0x000fe2000bf05270 */
[----:B------:R-:W-:Y:S01]  /*08f0*/  PRMT R5, RZ, 0x7610, R5 ;  /* 0x00007610ff057816 */ /* 0x000fe20000000005 */
[----:B------:R-:W-:Y:S01]  /*0900*/  UISETP.NE.AND UP2, UPT, UR5, 0x1, UPT ;  /* 0x000000010500788c */ /* 0x000fe2000bf45270 */
[----:B------:R-:W-:Y:S02]  /*0910*/  IMAD.MOV.U32 R19, RZ, RZ, -0x1 ;  /* 0xffffffffff137424 */ /* 0x000fe400078e00ff */
[----:B------:R-:W-:Y:S01]  /*0920*/  IMAD.MOV.U32 R18, RZ, RZ, -0x1 ;  /* 0xffffffffff127424 */ /* 0x000fe200078e00ff */
[----:B------:R-:W4:Y:S01]  /*0930*/  S2UR UR4, SR_CTAID.X ;  /* 0x00000000000479c3 */ /* 0x000f220000002500 */
[----:B------:R-:W-:-:S06]  /*0940*/  UP2UR UR48, UPR, URZ, 0x4 ;  /* 0x000000043f307883 */ /* 0x000fcc0008000000 */
[----:B------:R-:W-:Y:S01]  /*0950*/  @UP2 ULDC UR12, c[0x0][0x10] ;  /* 0x00000400000c2ab9 */ /* 0x000fe20000000800 */
[----:B------:R-:W-:Y:S01]  /*0960*/  @UP2 UMOV UR7, URZ ;  /* 0x0000003f00072c82 */ /* 0x000fe20008000000 */
[----:B------:R-:W-:Y:S01]  /*0970*/  @UP2 UMOV UR5, URZ ;  /* 0x0000003f00052c82 */ /* 0x000fe20008000000 */
[----:B0123--:R-:W0:Y:S01]  /*0980*/  LDC.64 R6, c[0x0][0x650] ;  /* 0x00019400ff067b82 */ /* 0x00fe220000000a00 */
[----:B----4-:R-:W-:Y:S02]  /*0990*/  @UP2 UMOV UR9, UR10 ;  /* 0x0000000a00092c82 */ /* 0x010fe40008000000 */
[----:B------:R-:W-:Y:S01]  /*09a0*/  @UP2 UMOV UR6, UR9 ;  /* 0x0000000900062c82 */ /* 0x000fe20008000000 */
[----:B------:R-:W-:Y:S01]  /*09b0*/  @!UP2 UMOV UR9, UR10 ;  /* 0x0000000a0009ac82 */ /* 0x000fe20008000000 */
[----:B------:R-:W-:-:S03]  /*09c0*/  @UP2 UIMAD.WIDE.U32 UR12, UR4, UR12, UR6 ;  /* 0x0000000c040c22a5 */ /* 0x000fc6000f8e0006 */
[----:B------:R-:W-:Y:S01]  /*09d0*/  @!UP2 ULDC UR6, c[0x0][0xc] ;  /* 0x000003000006aab9 */ /* 0x000fe20000000800 */
[----:B------:R-:W-:Y:S01]  /*09e0*/  @UP2 UIADD3 UR14, UR13, UR5, URZ ;  /* 0x000000050d0e2290 */ /* 0x000fe2000fffe03f */
[----:B------:R-:W-:Y:S02]  /*09f0*/  ULDC UR10, c[0x0][0xc] ;  /* 0x00000300000a7ab9 */ /* 0x000fe40000000800 */
[----:B------:R-:W-:Y:S01]  /*0a00*/  UMOV UR5, URZ ;  /* 0x0000003f00057c82 */ /* 0x000fe20008000000 */
[----:B------:R-:W-:Y:S01]  /*0a10*/  ULDC UR11, c[0x0][0x10] ;  /* 0x00000400000b7ab9 */ /* 0x000fe20000000800 */
[----:B------:R-:W-:Y:S02]  /*0a20*/  @!UP2 UIMAD.WIDE.U32 UR6, UR6, UR9, UR4 ;  /* 0x000000090606a2a5 */ /* 0x000fe4000f8e0004 */
[----:B------:R-:W-:Y:S01]  /*0a30*/  UIMAD.WIDE.U32 UR10, UR10, UR11, URZ ;  /* 0x0000000b0a0a72a5 */ /* 0x000fe2000f8e003f */
[----:B------:R-:W-:-:S03]  /*0a40*/  ULDC UR13, c[0x0][0x14] ;  /* 0x00000500000d7ab9 */ /* 0x000fc60000000800 */
[----:B------:R-:W-:Y:S02]  /*0a50*/  UIMAD.WIDE.U32 UR36, UR10, UR13, URZ ;  /* 0x0000000d0a2472a5 */ /* 0x000fe4000f8e003f */
[----:B------:R-:W-:Y:S01]  /*0a60*/  UIMAD UR41, UR11, UR13, URZ ;  /* 0x0000000d0b2972a4 */ /* 0x000fe2000f8e023f */
[----:B------:R-:W-:Y:S01]  /*0a70*/  @!UP2 UMOV UR12, UR6 ;  /* 0x00000006000cac82 */ /* 0x000fe20008000000 */
[----:B------:R-:W-:Y:S02]  /*0a80*/  @!UP2 UMOV UR14, UR7 ;  /* 0x00000007000eac82 */ /* 0x000fe40008000000 */
[----:B------:R-:W-:Y:S02]  /*0a90*/  UIADD3 UR41, UR37, UR41, URZ ;  /* 0x0000002925297290 */ /* 0x000fe4000fffe03f */
[----:B------:R-:W-:-:S04]  /*0aa0*/  UIADD3 UR6, UP1, UR12, UR36, URZ ;  /* 0x000000240c067290 */ /* 0x000fc8000ff3e03f */
[----:B------:R-:W-:Y:S02]  /*0ab0*/  UIADD3.X UR7, UR14, UR41, URZ, UP1, !UPT ;  /* 0x000000290e077290 */ /* 0x000fe40008ffe43f */
[----:B------:R-:W-:Y:S02]  /*0ac0*/  USEL UR6, UR6, UR12, !UP0 ;  /* 0x0000000c06067287 */ /* 0x000fe4000c000000 */
[----:B------:R-:W-:-:S04]  /*0ad0*/  USEL UR7, UR7, UR14, !UP0 ;  /* 0x0000000e07077287 */ /* 0x000fc8000c000000 */
[----:B0-----:R-:W-:Y:S01]  /*0ae0*/  ISETP.LE.U32.AND P0, PT, R6, UR6, PT ;  /* 0x0000000606007c0c */ /* 0x001fe2000bf03070 */
[----:B------:R-:W-:Y:S02]  /*0af0*/  IMAD.U32 R16, RZ, RZ, UR6 ;  /* 0x00000006ff107e24 */ /* 0x000fe4000f8e00ff */
[----:B------:R-:W-:Y:S02]  /*0b00*/  IMAD.U32 R2, RZ, RZ, UR7 ;  /* 0x00000007ff027e24 */ /* 0x000fe4000f8e00ff */
[----:B------:R-:W-:-:S03]  /*0b10*/  IMAD.U32 R17, RZ, RZ, UR7 ;  /* 0x00000007ff117e24 */ /* 0x000fc6000f8e00ff */
[----:B------:R-:W-:Y:S01]  /*0b20*/  ISETP.GE.U32.AND.EX P0, PT, R2, R7, PT, P0 ;  /* 0x000000070200720c */ /* 0x000fe20003f06100 */
[----:B------:R-:W-:-:S12]  /*0b30*/  IMAD.MOV.U32 R2, RZ, RZ, -0x1 ;  /* 0xffffffffff027424 */ /* 0x000fd800078e00ff */
[----:B------:R-:W-:Y:S05]  /*0b40*/  @P0 BRA `(.L_x_9) ;  /* 0x00000004008c0947 */ /* 0x000fea0003800000 */
[----:B------:R-:W-:Y:S01]  /*0b50*/  I2FP.F32.U32 R2, UR4 ;  /* 0x0000000400027c45 */ /* 0x000fe20008201000 */
[----:B------:R-:W-:Y:S01]  /*0b60*/  ULDC.64 UR16, c[0x0][0x628] ;  /* 0x00018a0000107ab9 */ /* 0x000fe20000000a00 */
[----:B------:R-:W-:Y:S01]  /*0b70*/  ULDC UR6, c[0x0][0x150] ;  /* 0x0000540000067ab9 */ /* 0x000fe20000000800 */
[----:B------:R-:W-:Y:S01]  /*0b80*/  ISETP.NE.U32.AND P0, PT, RZ, UR16, PT ;  /* 0x00000010ff007c0c */ /* 0x000fe2000bf05070 */
[----:B------:R-:W-:Y:S01]  /*0b90*/  ULDC UR15, c[0x0][0x630] ;  /* 0x00018c00000f7ab9 */ /* 0x000fe20000000800 */
[----:B------:R-:W-:Y:S01]  /*0ba0*/  FMUL R2, R2, UR6 ;  /* 0x0000000602027c20 */ /* 0x000fe20008400000 */
[----:B------:R-:W-:Y:S01]  /*0bb0*/  R2UR UR19, R16 ;  /* 0x00000000101372ca */ /* 0x000fe200000e0000 */
[----:B------:R-:W-:Y:S01]  /*0bc0*/  ULDC UR21, c[0x0][0x154] ;  /* 0x0000550000157ab9 */ /* 0x000fe20000000800 */
[----:B------:R-:W-:Y:S01]  /*0bd0*/  ISETP.NE.AND.EX P0, PT, RZ, UR17, PT, P0 ;  /* 0x00000011ff007c0c */ /* 0x000fe2000bf05300 */
[----:B------:R0:W1:Y:S01]  /*0be0*/  F2I.U32.TRUNC.NTZ R5, R2 ;  /* 0x0000000200057305 */ /* 0x000062000020f000 */
[----:B------:R-:W-:-:S02]  /*0bf0*/  R2UR UR20, R17 ;  /* 0x00000000111472ca */ /* 0x000fc400000e0000 */
[----:B------:R-:W-:Y:S02]  /*0c00*/  R2UR UR6, R16 ;  /* 0x00000000100672ca */ /* 0x000fe400000e0000 */
[----:B------:R-:W-:-:S07]  /*0c10*/  R2UR UR7, R17 ;  /* 0x00000000110772ca */ /* 0x000fce00000e0000 */
[----:B0-----:R-:W-:Y:S08]  /*0c20*/  @!P0 BRA `(.L_x_10) ;  /* 0x0000000000308947 */ /* 0x001ff00003800000 */
[----:B------:R-:W-:Y:S01]  /*0c30*/  R2UR UR6, R16 ;  /* 0x00000000100672ca */ /* 0x000fe200000e0000 */
[----:B------:R-:W-:Y:S01]  /*0c40*/  ULDC UR12, c[0x0][0x634] ;  /* 0x00018d00000c7ab9 */ /* 0x000fe20000000800 */
[----:B------:R-:W-:-:S11]  /*0c50*/  R2UR UR14, R17 ;  /* 0x00000000110e72ca */ /* 0x000fd600000e0000 */
[----:B------:R-:W-:-:S04]  /*0c60*/  UIADD3 UR12, UP1, UR6, UR12, URZ ;  /* 0x0000000c060c7290 */ /* 0x000fc8000ff3e03f */
[----:B------:R-:W-:-:S04]  /*0c70*/  UIADD3.X UR14, URZ, UR14, URZ, UP1, !UPT ;  /* 0x0000000e3f0e7290 */ /* 0x000fc80008ffe43f */
[----:B------:R-:W-:-:S04]  /*0c80*/  UIMAD.WIDE.U32 UR6, UR14, UR16, URZ ;  /* 0x000000100e0672a5 */ /* 0x000fc8000f8e003f */
[----:B------:R-:W-:Y:S02]  /*0c90*/  UIMAD.WIDE.U32 UR10, UP1, UR12, UR17, UR6 ;  /* 0x000000110c0a72a5 */ /* 0x000fe4000f820006 */
[----:B------:R-:W-:Y:S02]  /*0ca0*/  UIMAD.WIDE.U32 UR6, UR12, UR16, URZ ;  /* 0x000000100c0672a5 */ /* 0x000fe4000f8e003f */
[----:B------:R-:W-:Y:S02]  /*0cb0*/  UIADD3.X UR13, URZ, URZ, URZ, UP1, !UPT ;  /* 0x0000003f3f0d7290 */ /* 0x000fe40008ffe43f */
[----:B------:R-:W-:Y:S01]  /*0cc0*/  UIADD3 URZ, UP1, UR7, UR10, URZ ;  /* 0x0000000a073f7290 */ /* 0x000fe2000ff3e03f */
[----:B------:R-:W-:-:S03]  /*0cd0*/  UMOV UR12, UR11 ;  /* 0x0000000b000c7c82 */ /* 0x000fc60008000000 */
[----:B------:R-:W-:-:S12]  /*0ce0*/  UIMAD.WIDE.U32.X UR6, UR14, UR17, UR12, UP1 ;  /* 0x000000110e0672a5 */ /* 0x000fd800088e040c */
.L_x_10:
[----:B------:R-:W-:Y:S01]  /*0cf0*/  USHF.R.U64 UR5, UR6, UR15, UR7 ;  /* 0x0000000f06057299 */ /* 0x000fe20008001207 */
[----:B------:R-:W-:Y:S01]  /*0d00*/  I2FP.F32.U32 R2, UR9 ;  /* 0x0000000900027c45 */ /* 0x000fe20008201000 */
[----:B------:R-:W-:Y:S01]  /*0d10*/  USHF.R.U32.HI UR6, URZ, UR15, UR7 ;  /* 0x0000000f3f067299 */ /* 0x000fe20008011607 */
[----:B-1----:R-:W-:Y:S01]  /*0d20*/  R2UR UR14, R5 ;  /* 0x00000000050e72ca */ /* 0x002fe200000e0000 */
[----:B------:R-:W-:Y:S02]  /*0d30*/  UIADD3 UR17, UP1, URZ, -UR5, URZ ;  /* 0x800000053f117290 */ /* 0x000fe4000ff3e03f */
[----:B------:R-:W-:Y:S01]  /*0d40*/  FMUL R2, R2, UR21 ;  /* 0x0000001502027c20 */ /* 0x000fe20008400000 */
[----:B------:R-:W-:Y:S01]  /*0d50*/  ULDC.64 UR10, c[0x0][0x620] ;  /* 0x00018800000a7ab9 */ /* 0x000fe20000000a00 */
[----:B------:R-:W-:Y:S01]  /*0d60*/  UIADD3.X UR6, URZ, ~UR6, URZ, UP1, !UPT ;  /* 0x800000063f067290 */ /* 0x000fe20008ffe43f */
[----:B------:R-:W-:Y:S01]  /*0d70*/  UMOV UR12, UR19 ;  /* 0x00000013000c7c82 */ /* 0x000fe20008000000 */
[----:B------:R-:W-:-:S02]  /*0d80*/  UMOV UR13, UR20 ;  /* 0x00000014000d7c82 */ /* 0x000fc40008000000 */
[----:B------:R-:W-:Y:S01]  /*0d90*/  UIMAD UR6, UR6, UR10, URZ ;  /* 0x0000000a060672a4 */ /* 0x000fe2000f8e023f */
[----:B------:R-:W0:Y:S01]  /*0da0*/  F2I.U32.TRUNC.NTZ R2, R2 ;  /* 0x0000000200027305 */ /* 0x000e22000020f000 */
[----:B------:R-:W-:Y:S02]  /*0db0*/  UIMAD.WIDE.U32 UR12, UR17, UR10, UR12 ;  /* 0x0000000a110c72a5 */ /* 0x000fe4000f8e000c */
[----:B------:R-:W-:Y:S01]  /*0dc0*/  UIMAD UR17, UR17, UR11, UR6 ;  /* 0x0000000b111172a4 */ /* 0x000fe2000f8e0206 */
[----:B------:R-:W-:Y:S01]  /*0dd0*/  ULDC UR24, c[0x0][0x658] ;  /* 0x0001960000187ab9 */ /* 0x000fe20000000800 */
[----:B------:R-:W-:Y:S02]  /*0de0*/  UMOV UR22, 0xffffffff ;  /* 0xffffffff00167882 */ /* 0x000fe40000000000 */
[----:B------:R-:W-:Y:S01]  /*0df0*/  UIADD3 UR17, UR13, UR17, URZ ;  /* 0x000000110d117290 */ /* 0x000fe2000fffe03f */
[----:B------:R-:W-:Y:S01]  /*0e00*/  ULDC UR19, c[0x0][0x618] ;  /* 0x0001860000137ab9 */ /* 0x000fe20000000800 */
[----:B------:R-:W-:Y:S01]  /*0e10*/  ULDC.64 UR6, c[0x0][0x640] ;  /* 0x0001900000067ab9 */ /* 0x000fe20000000a00 */
[----:B------:R-:W-:Y:S01]  /*0e20*/  USHF.L.U32 UR13, UR22, UR24, URZ ;  /* 0x00000018160d7299 */ /* 0x000fe2000800063f */
[----:B------:R-:W-:Y:S01]  /*0e30*/  ISETP.NE.U32.AND P0, PT, RZ, UR6, PT ;  /* 0x00000006ff007c0c */ /* 0x000fe2000bf05070 */
[----:B------:R-:W-:-:S02]  /*0e40*/  USHF.R.U64 UR22, UR12, UR19, UR17 ;  /* 0x000000130c167299 */ /* 0x000fc40008001211 */
[----:B------:R-:W-:Y:S01]  /*0e50*/  USHF.R.U32.HI UR12, URZ, UR19, UR17 ;  /* 0x000000133f0c7299 */ /* 0x000fe20008011611 */
[----:B0-----:R-:W-:Y:S01]  /*0e60*/  R2UR UR16, R2 ;  /* 0x00000000021072ca */ /* 0x001fe200000e0000 */
[----:B------:R-:W-:Y:S01]  /*0e70*/  ULDC UR21, c[0x0][0x608] ;  /* 0x0001820000157ab9 */ /* 0x000fe20000000800 */
[----:B------:R-:W-:Y:S01]  /*0e80*/  ISETP.NE.AND.EX P0, PT, RZ, UR7, PT, P0 ;  /* 0x00000007ff007c0c */ /* 0x000fe2000bf05300 */
[----:B------:R-:W-:Y:S02]  /*0e90*/  USHF.R.U64 UR26, UR22, UR21, UR12 ;  /* 0x00000015161a7299 */ /* 0x000fe4000800120c */
[----:B------:R-:W-:Y:S01]  /*0ea0*/  USHF.R.U32.HI UR12, URZ, UR21, UR12 ;  /* 0x000000153f0c7299 */ /* 0x000fe2000801160c */
[----:B------:R-:W-:Y:S01]  /*0eb0*/  UMOV UR20, 0x1 ;  /* 0x0000000100147882 */ /* 0x000fe20000000000 */
[----:B------:R-:W-:Y:S02]  /*0ec0*/  UIADD3 UR14, -UR14, URZ, URZ ;  /* 0x0000003f0e0e7290 */ /* 0x000fe4000fffe13f */
[----:B------:R-:W-:-:S02]  /*0ed0*/  USHF.R.U64 UR27, UR26, UR24, UR12 ;  /* 0x000000181a1b7299 */ /* 0x000fc4000800120c */
[----:B------:R-:W-:Y:S01]  /*0ee0*/  USHF.L.U32 UR19, UR20, UR24, URZ ;  /* 0x0000001814137299 */ /* 0x000fe2000800063f */
[----:B------:R-:W-:Y:S01]  /*0ef0*/  ULDC UR15, c[0x0][0x144] ;  /* 0x00005100000f7ab9 */ /* 0x000fe20000000800 */
[----:B------:R-:W-:Y:S01]  /*0f00*/  ULDC UR10, c[0x0][0x600] ;  /* 0x00018000000a7ab9 */ /* 0x000fe20000000800 */
[----:B------:R-:W-:Y:S02]  /*0f10*/  ULOP3.LUT UR20, URZ, UR13, URZ, 0x33, !UPT ;  /* 0x0000000d3f147292 */ /* 0x000fe4000f8e333f */
[----:B------:R-:W-:Y:S02]  /*0f20*/  USHF.R.U32.HI UR13, URZ, UR24, UR12 ;  /* 0x000000183f0d7299 */ /* 0x000fe4000801160c */
[----:B------:R-:W-:Y:S02]  /*0f30*/  UIADD3 UR11, UR10, -0x1, URZ ;  /* 0xffffffff0a0b7890 */ /* 0x000fe4000fffe03f */
[----:B------:R-:W-:Y:S02]  /*0f40*/  UIADD3 UR23, -UR16, URZ, URZ ;  /* 0x0000003f10177290 */ /* 0x000fe4000fffe13f */
[----:B------:R-:W-:Y:S01]  /*0f50*/  UIMAD UR4, UR15, UR14, UR4 ;  /* 0x0000000e0f0472a4 */ /* 0x000fe2000f8e0204 */
[----:B------:R-:W-:Y:S01]  /*0f60*/  ULDC UR28, c[0x0][0x148] ;  /* 0x00005200001c7ab9 */ /* 0x000fe20000000800 */
[----:B------:R-:W-:Y:S01]  /*0f70*/  ULDC UR24, c[0x0][0x648] ;  /* 0x0001920000187ab9 */ /* 0x000fe20000000800 */
[----:B------:R-:W-:Y:S01]  /*0f80*/  ULDC UR25, c[0x0][0x638] ;  /* 0x00018e0000197ab9 */ /* 0x000fe20000000800 */
[----:B------:R-:W-:Y:S01]  /*0f90*/  UMOV UR12, UR27 ;  /* 0x0000001b000c7c82 */ /* 0x000fe20008000000 */
[----:B------:R-:W-:Y:S07]  /*0fa0*/  @!P0 BRA `(.L_x_11) ;  /* 0x0000000000308947 */ /* 0x000fee0003800000 */
[----:B------:R-:W-:Y:S02]  /*0fb0*/  ULDC UR16, c[0x0][0x64c] ;  /* 0x0001930000107ab9 */ /* 0x000fe40000000800 */
        /* <DEDUP_REMOVED lines=8> */
[----:B------:R-:W-:-:S07]  /*1040*/  UIMAD.WIDE.U32.X UR6, UR21, UR7, UR16, UP1 ;  /* 0x00000007150672a5 */ /* 0x000fce00088e0410 */
[----:B------:R-:W-:Y:S01]  /*1050*/  UMOV UR12, UR6 ;  /* 0x00000006000c7c82 */ /* 0x000fe20008000000 */
[----:B------:R-:W-:-:S05]  /*1060*/  UMOV UR13, UR7 ;  /* 0x00000007000d7c82 */ /* 0x000fca0008000000 */
.L_x_11:
[----:B------:R-:W-:Y:S01]  /*1070*/  UISETP.NE.AND UP1, UPT, UR48, URZ, UPT ;  /* 0x0000003f3000728c */ /* 0x000fe2000bf25270 */
[----:B------:R-:W-:Y:S01]  /*1080*/  IMAD.MOV.U32 R5, RZ, RZ, 0x1 ;  /* 0x00000001ff057424 */ /* 0x000fe200078e00ff */
[----:B------:R-:W-:Y:S01]  /*1090*/  USHF.R.U64 UR6, UR12, UR24, UR13 ;  /* 0x000000180c067299 */ /* 0x000fe2000800120d */
[----:B------:R-:W-:Y:S01]  /*10a0*/  IMAD.U32 R2, RZ, RZ, UR5 ;  /* 0x00000005ff027e24 */ /* 0x000fe2000f8e00ff */
[----:B------:R-:W-:Y:S02]  /*10b0*/  ULOP3.LUT UR20, UR26, UR20, URZ, 0xc0, !UPT ;  /* 0x000000141a147292 */ /* 0x000fe4000f8ec03f */
[----:B------:R-:W-:Y:S02]  /*10c0*/  UIADD3 UR7, -UR6, URZ, URZ ;  /* 0x0000003f06077290 */ /* 0x000fe4000fffe13f */
[----:B------:R-:W-:Y:S02]  /*10d0*/  UIMAD UR19, UR19, UR6, UR20 ;  /* 0x00000006131372a4 */ /* 0x000fe4000f8e0214 */
[----:B------:R-:W-:-:S02]  /*10e0*/  ULOP3.LUT UR11, UR22, UR11, URZ, 0xc0, !UPT ;  /* 0x0000000b160b7292 */ /* 0x000fc4000f8ec03f */
[----:B------:R-:W-:Y:S02]  /*10f0*/  @UP1 UIMAD UR4, UR28, UR23, UR9 ;  /* 0x000000171c0412a4 */ /* 0x000fe4000f8e0209 */
[----:B------:R-:W-:-:S03]  /*1100*/  UIMAD UR6, UR7, UR25, UR27 ;  /* 0x00000019070672a4 */ /* 0x000fc6000f8e021b */
[----:B------:R-:W-:Y:S01]  /*1110*/  ULDC UR7, c[0x0][0x610] ;  /* 0x0001840000077ab9 */ /* 0x000fe20000000800 */
[----:B------:R-:W-:Y:S02]  /*1120*/  UIMAD UR6, UR6, UR10, UR11 ;  /* 0x0000000a060672a4 */ /* 0x000fe4000f8e020b */
[----:B------:R-:W-:-:S04]  /*1130*/  UIMAD UR4, UR19, UR7, UR4 ;  /* 0x00000007130472a4 */ /* 0x000fc8000f8e0204 */
[----:B------:R-:W-:Y:S02]  /*1140*/  USEL UR7, UR6, UR4, !UP1 ;  /* 0x0000000406077287 */ /* 0x000fe4000c800000 */
[----:B------:R-:W-:-:S04]  /*1150*/  USEL UR4, UR4, UR6, !UP1 ;  /* 0x0000000604047287 */ /* 0x000fc8000c800000 */
[----:B------:R-:W-:Y:S02]  /*1160*/  IMAD.U32 R18, RZ, RZ, UR7 ;  /* 0x00000007ff127e24 */ /* 0x000fe4000f8e00ff */
[----:B------:R-:W-:-:S07]  /*1170*/  IMAD.U32 R19, RZ, RZ, UR4 ;  /* 0x00000004ff137e24 */ /* 0x000fce000f8e00ff */
.L_x_9:
[----:B------:R-:W-:Y:S02]  /*1180*/  ULDC UR4, c[0x0][0x28c] ;  /* 0x0000a30000047ab9 */ /* 0x000fe40000000800 */
[----:B------:R-:W-:-:S04]  /*1190*/  UIADD3 UR4, UR4, 0x1f, URZ ;  /* 0x0000001f04047890 */ /* 0x000fc8000fffe03f */
[----:B------:R-:W-:-:S04]  /*11a0*/  USHF.R.S32.HI UR5, URZ, 0x1f, UR4 ;  /* 0x0000001f3f057899 */ /* 0x000fc80008011404 */
[----:B------:R-:W-:-:S04]  /*11b0*/  ULEA.HI UR5, UR5, UR4, URZ, 0x5 ;  /* 0x0000000405057291 */ /* 0x000fc8000f8f283f */
[----:B------:R-:W-:Y:S01]  /*11c0*/  USHF.R.S32.HI UR42, URZ, 0x5, UR5 ;  /* 0x000000053f2a7899 */ /* 0x000fe20008011405 */
[----:B------:R-:W-:Y:S11]  /*11d0*/  @!P1 BRA `(.L_x_12) ;  /* 0x0000007400a49947 */ /* 0x000ff60003800000 */
[----:B------:R-:W-:-:S06]  /*11e0*/  UISETP.GT.U32.AND UP1, UPT, UR18, 0x1, UPT ;  /* 0x000000011200788c */ /* 0x000fcc000bf24070 */
[----:B------:R-:W-:-:S13]  /*11f0*/  PLOP3.LUT P0, PT, PT, PT, UP1, 0x80, 0x0 ;  /* 0x000000000000781c */ /* 0x000fda0003f0f018 */
[----:B------:R-:W-:Y:S05]  /*1200*/  @P0 EXIT ;  /* 0x000000000000094d */ /* 0x000fea0003800000 */
.L_x_13:
[----:B------:R-:W-:-:S08]  /*1210*/  NOP ;  /* 0x0000000000007918 */ /* 0x000fd00000000000 */
[----:B------:R-:W0:Y:S02]  /*1220*/  USETMAXREG.TRY_ALLOC.CTAPOOL UP1, 0xe8 ;  /* 0x000000e8000079c8 */ /* 0x000e240008020600 */
[----:B0-----:R-:W-:-:S13]  /*1230*/  PLOP3.LUT P0, PT, PT, PT, UP1, 0x80, 0x0 ;  /* 0x000000000000781c */ /* 0x001fda0003f0f018 */
[----:B------:R-:W-:Y:S05]  /*1240*/  @!P0 BRA `(.L_x_13) ;  /* 0xfffffffc00f08947 */ /* 0x000fea000383ffff */
[----:B------:R-:W-:-:S13]  /*1250*/  LOP3.LUT P0, RZ, R5, 0xff, RZ, 0xc0, !PT ;  /* 0x000000ff05ff7812 */ /* 0x000fda000780c0ff */
[----:B------:R-:W-:Y:S05]  /*1260*/  @!P0 EXIT ;  /* 0x000000000000894d */ /* 0x000fea0003800000 */
[----:B------:R-:W0:Y:S01]  /*1270*/  S2UR UR5, SR_CgaCtaId ;  /* 0x00000000000579c3 */ /* 0x000e220000008800 */
[----:B------:R-:W-:Y:S01]  /*1280*/  VIADD R6, R0, 0xffffffff ;  /* 0xffffffff00067836 */ /* 0x000fe20000000000 */
[----:B------:R-:W-:Y:S01]  /*1290*/  SHF.R.S32.HI R4, RZ, 0x1f, R3 ;  /* 0x0000001fff047819 */ /* 0x000fe20000011403 */
[----:B------:R-:W-:Y:S01]  /*12a0*/  UMOV UR47, 0x400 ;  /* 0x00000400002f7882 */ /* 0x000fe20000000000 */
[----:B------:R-:W-:Y:S02]  /*12b0*/  USHF.R.U32.HI UR4, URZ, 0x1, UR42 ;  /* 0x000000013f047899 */ /* 0x000fe4000801162a */
[----:B------:R-:W-:Y:S01]  /*12c0*/  R2UR UR45, R6 ;  /* 0x00000000062d72ca */ /* 0x000fe200000e0000 */
[----:B------:R-:W-:Y:S01]  /*12d0*/  ULOP3.LUT UR46, UR42, 0x1, URZ, 0xc0, !UPT ;  /* 0x000000012a2e7892 */ /* 0x000fe2000f8ec03f */
[CC--:B------:R-:W-:Y:S01]  /*12e0*/  LEA.HI R0, R4.reuse, R3.reuse, RZ, 0x2 ;  /* 0x0000000304007211 */ /* 0x0c0fe200078f10ff */
[----:B------:R-:W-:Y:S01]  /*12f0*/  UISETP.LT.AND UP1, UPT, UR42, 0x1, UPT ;  /* 0x000000012a00788c */ /* 0x000fe2000bf21270 */
[----:B------:R-:W-:Y:S01]  /*1300*/  LEA.HI R4, R4, R3, RZ, 0x5 ;  /* 0x0000000304047211 */ /* 0x000fe200078f28ff */
[----:B------:R-:W-:Y:S01]  /*1310*/  ULOP3.LUT UR4, UR4, 0x1, URZ, 0xc0, !UPT ;  /* 0x0000000104047892 */ /* 0x000fe2000f8ec03f */
[--C-:B------:R-:W-:Y:S01]  /*1320*/  SHF.R.S32.HI R152, RZ, 0x2, R0.reuse ;  /* 0x00000002ff987819 */ /* 0x100fe20000011400 */
[----:B------:R-:W-:Y:S01]  /*1330*/  ULDC UR6, c[0x0][0x284] ;  /* 0x0000a10000067ab9 */ /* 0x000fe20000000800 */
[----:B------:R-:W-:Y:S01]  /*1340*/  SHF.R.S32.HI R5, RZ, 0x1f, R0 ;  /* 0x0000001fff057819 */ /* 0x000fe20000011400 */
[----:B------:R-:W-:Y:S01]  /*1350*/  USEL UR46, UR46, URZ, !UP0 ;  /* 0x0000003f2e2e7287 */ /* 0x000fe2000c000000 */
[----:B------:R-:W-:Y:S01]  /*1360*/  LOP3.LUT R154, R0, 0xfffffffc, RZ, 0xc0, !PT ;  /* 0xfffffffc009a7812 */ /* 0x000fe200078ec0ff */
[----:B------:R-:W-:Y:S01]  /*1370*/  USEL UR44, UR42, 0x1, UP1 ;  /* 0x000000012a2c7887 */ /* 0x000fe20008800000 */
[----:B------:R-:W-:Y:S01]  /*1380*/  LEA.HI R5, R5, R152, RZ, 0x3 ;  /* 0x0000009805057211 */ /* 0x000fe200078f18ff */
[----:B------:R-:W-:Y:S01]  /*1390*/  USHF.L.U32 UR45, UR45, 0x3, URZ ;  /* 0x000000032d2d7899 */ /* 0x000fe2000800063f */
[----:B------:R-:W-:Y:S01]  /*13a0*/  ISETP.NE.AND P0, PT, R6, RZ, PT ;  /* 0x000000ff0600720c */ /* 0x000fe20003f05270 */
[----:B------:R-:W-:Y:S01]  /*13b0*/  UISETP.EQ.U32.AND UP0, UPT, UR4, 0x1, !UP0 ;  /* 0x000000010400788c */ /* 0x000fe2000c702070 */
[----:B------:R-:W-:Y:S01]  /*13c0*/  LOP3.LUT R5, R5, 0xfffffff8, RZ, 0xc0, !PT ;  /* 0xfffffff805057812 */ /* 0x000fe200078ec0ff */
[----:B------:R-:W-:Y:S01]  /*13d0*/  IMAD.IADD R154, R3, 0x1, -R154 ;  /* 0x00000001039a7824 */ /* 0x000fe200078e0a9a */
[----:B0-----:R-:W-:Y:S01]  /*13e0*/  ULEA UR47, UR5, UR47, 0x18 ;  /* 0x0000002f052f7291 */ /* 0x001fe2000f8ec03f */
[----:B------:R-:W-:Y:S01]  /*13f0*/  IMAD.U32 R156, RZ, RZ, UR45 ;  /* 0x0000002dff9c7e24 */ /* 0x000fe2000f8e00ff */
[----:B------:R-:W-:Y:S01]  /*1400*/  SEL R161, RZ, 0x1, P0 ;  /* 0x00000001ffa17807 */ /* 0x000fe20000000000 */
[----:B------:R-:W-:Y:S01]  /*1410*/  IMAD.IADD R152, R152, 0x1, -R5 ;  /* 0x0000000198987824 */ /* 0x000fe200078e0a05 */
[----:B------:R-:W-:Y:S01]  /*1420*/  UIADD3 UR49, UR47, 0x30, URZ ;  /* 0x000000302f317890 */ /* 0x000fe2000fffe03f */
[----:B------:R-:W-:Y:S01]  /*1430*/  SHF.R.S32.HI R5, RZ, 0x5, R4 ;  /* 0x00000005ff057819 */ /* 0x000fe20000011404 */
[----:B------:R-:W-:Y:S01]  /*1440*/  UIADD3 UR44, -UR44, UR42, URZ ;  /* 0x0000002a2c2c7290 */ /* 0x000fe2000fffe13f */
[C---:B------:R-:W-:Y:S01]  /*1450*/  LOP3.LUT R158, R156.reuse, 0x8, RZ, 0xc0, !PT ;  /* 0x000000089c9e7812 */ /* 0x040fe200078ec0ff */
[----:B------:R-:W-:Y:S01]  /*1460*/  USEL UR43, URZ, 0x1, !UP0 ;  /* 0x000000013f2b7887 */ /* 0x000fe2000c000000 */
[--C-:B------:R-:W-:Y:S01]  /*1470*/  SHF.R.S32.HI R153, RZ, 0x1f, R152.reuse ;  /* 0x0000001fff997819 */ /* 0x100fe20000011498 */
[C-C-:B------:R-:W-:Y:S01]  /*1480*/  IMAD R159, R5.reuse, -0x10, -R152.reuse ;  /* 0xfffffff0059f7824 */ /* 0x140fe200078e0a98 */
[----:B------:R-:W-:Y:S01]  /*1490*/  LOP3.LUT R156, R156, 0x8, RZ, 0xc, !PT ;  /* 0x000000089c9c7812 */ /* 0x000fe200078e0cff */
[----:B------:R-:W-:Y:S01]  /*14a0*/  IMAD.U32 R155, RZ, RZ, UR49 ;  /* 0x00000031ff9b7e24 */ /* 0x000fe2000f8e00ff */
[----:B------:R-:W-:Y:S01]  /*14b0*/  LOP3.LUT R158, R158, 0x18, RZ, 0x3c, !PT ;  /* 0x000000189e9e7812 */ /* 0x000fe200078e3cff */
[----:B------:R-:W-:-:S04]  /*14c0*/  IMAD.WIDE R152, R5, 0x10, R152 ;  /* 0x0000001005987825 */ /* 0x000fc800078e0298 */
[----:B------:R-:W-:Y:S02]  /*14d0*/  VIADD R157, R155, UR45 ;  /* 0x0000002d9b9d7c36 */ /* 0x000fe40008000000 */
[----:B------:R-:W-:-:S07]  /*14e0*/  VIADD R159, R159, UR6 ;  /* 0x000000069f9f7c36 */ /* 0x000fce0008000000 */
.L_x_293:
[----:B------:R-:W-:Y:S01]  /*14f0*/  SHF.L.U32 R0, R161, 0x1f, RZ ;  /* 0x0000001fa1007819 */ /* 0x000fe200000006ff */
[----:B------:R-:W-:Y:S02]  /*1500*/  ULDC UR4, c[0x0][0x28c] ;  /* 0x0000a30000047ab9 */ /* 0x000fe40000000800 */
[----:B------:R-:W-:Y:S01]  /*1510*/  ISETP.LT.AND P1, PT, RZ, UR4, PT ;  /* 0x00000004ff007c0c */ /* 0x000fe2000bf21270 */
[----:B------:R-:W0:Y:S02]  /*1520*/  SYNCS.PHASECHK.TRANS64.TRYWAIT P0, [R155+UR45], R0 ;  /* 0x000000009b0075a7 */ /* 0x000e24000800016d */
[----:B0--34-:R-:W-:Y:S10]  /*1530*/  @!P0 BRA `(.L_x_14) ;  /* 0x0000008000808947 */ /* 0x019ff40003800000 */
.L_x_313:
[----:B------:R-:W-:Y:S05]  /*1540*/  @P1 BRA `(.L_x_15) ;  /* 0x0000000000401947 */ /* 0x000fea0003800000 */
[----:B0-----:R-:W-:Y:S01]  /*1550*/  MOV R0, 0x0 ;  /* 0x0000000000007802 */ /* 0x001fe20000000f00 */
[----:B------:R-:W-:Y:S01]  /*1560*/  ULDC.64 UR4, c[0x4][0x68] ;  /* 0x01001a0000047ab9 */ /* 0x000fe20000000a00 */
[----:B------:R-:W-:Y:S01]  /*1570*/  ULDC.64 UR6, c[0x4][0x8] ;  /* 0x0100020000067ab9 */ /* 0x000fe20000000a00 */
[----:B------:R-:W-:Y:S01]  /*1580*/  IMAD.U32 R4, RZ, RZ, UR4 ;  /* 0x00000004ff047e24 */ /* 0x000fe2000f8e00ff */
[----:B------:R0:W1:Y:S01]  /*1590*/  LDC.64 R14, c[0x4][R0] ;  /* 0x01000000000e7b82 */ /* 0x0000620000000a00 */
[----:B------:R-:W-:Y:S01]  /*15a0*/  IMAD.U32 R5, RZ, RZ, UR5 ;  /* 0x00000005ff057e24 */ /* 0x000fe2000f8e00ff */
[----:B------:R-:W-:Y:S01]  /*15b0*/  ULDC.64 UR4, c[0x4][0x70] ;  /* 0x01001c0000047ab9 */ /* 0x000fe20000000a00 */
[----:B------:R-:W-:Y:S02]  /*15c0*/  IMAD.U32 R10, RZ, RZ, UR6 ;  /* 0x00000006ff0a7e24 */ /* 0x000fe4000f8e00ff */
[----:B------:R-:W-:Y:S02]  /*15d0*/  IMAD.U32 R6, RZ, RZ, UR4 ;  /* 0x00000004ff067e24 */ /* 0x000fe4000f8e00ff */
[----:B------:R-:W-:-:S02]  /*15e0*/  IMAD.U32 R7, RZ, RZ, UR5 ;  /* 0x00000005ff077e24 */ /* 0x000fc4000f8e00ff */
[----:B------:R-:W-:Y:S02]  /*15f0*/  IMAD.U32 R11, RZ, RZ, UR7 ;  /* 0x00000007ff0b7e24 */ /* 0x000fe4000f8e00ff */
[----:B------:R-:W-:Y:S02]  /*1600*/  IMAD.MOV.U32 R8, RZ, RZ, 0x1e1 ;  /* 0x000001e1ff087424 */ /* 0x000fe400078e00ff */
[----:B------:R-:W-:Y:S02]  /*1610*/  IMAD.MOV.U32 R12, RZ, RZ, 0x1 ;  /* 0x00000001ff0c7424 */ /* 0x000fe400078e00ff */
[----:B0-----:R-:W-:-:S07]  /*1620*/  IMAD.MOV.U32 R13, RZ, RZ, RZ ;  /* 0x000000ffff0d7224 */ /* 0x001fce00078e00ff */
[----:B------:R-:W-:-:S07]  /*1630*/  LEPC R20, `(.L_x_15) ;  /* 0x000000001014794e */ /* 0x000fce0000000000 */
[----:B-1---5:R-:W-:Y:S05]  /*1640*/  CALL.ABS.NOINC R14 ;  /* 0x000000000e007343 */ /* 0x022fea0003c00000 */
.L_x_15:
[----:B------:R-:W-:-:S06]  /*1650*/  ULOP3.LUT UR4, UR40, 0x1, URZ, 0xfc, !UPT ;  /* 0x0000000128047892 */ /* 0x000fcc000f8efc3f */
[----:B0-----:R-:W-:-:S05]  /*1660*/  IMAD.U32 R0, RZ, RZ, UR4 ;  /* 0x00000004ff007e24 */ /* 0x001fca000f8e00ff */
[----:B------:R-:W-:-:S13]  /*1670*/  ISETP.NE.AND P0, PT, R0, 0x3, PT ;  /* 0x000000030000780c */ /* 0x000fda0003f05270 */
[----:B------:R-:W-:Y:S05]  /*1680*/  @!P0 BRA `(.L_x_16) ;  /* 0x0000000000048947 */ /* 0x000fea0003800000 */
[----:B------:R-:W-:Y:S01]  /*1690*/  BPT.TRAP 0x1 ;  /* 0x000000040000795c */ /* 0x000fe20000300000 */
.L_x_16:
[----:B------:R-:W-:Y:S02]  /*16a0*/  IMAD.U32 R3, RZ, RZ, UR46 ;  /* 0x0000002eff037e24 */ /* 0x000fe4000f8e00ff */
[----:B------:R-:W-:-:S03]  /*16b0*/  IMAD.U32 R0, RZ, RZ, UR43 ;  /* 0x0000002bff007e24 */ /* 0x000fc6000f8e00ff */
[----:B------:R-:W-:Y:S02]  /*16c0*/  LEA R3, R3, UR47, 0x3 ;  /* 0x0000002f03037c11 */ /* 0x000fe4000f8e18ff */
[----:B------:R-:W-:-:S04]  /*16d0*/  SHF.L.U32 R0, R0, 0x1f, RZ ;  /* 0x0000001f00007819 */ /* 0x000fc800000006ff */
[----:B------:R0:W1:Y:S01]  /*16e0*/  SYNCS.PHASECHK.TRANS64.TRYWAIT P1, [R3+URZ], R0 ;  /* 0x00000000030075a7 */ /* 0x000062000802017f */
[----:B------:R-:W-:Y:S05]  /*16f0*/  @!P0 BRA `(.L_x_17) ;  /* 0x0000000000048947 */ /* 0x000fea0003800000 */
[----:B------:R-:W-:Y:S01]  /*1700*/  BPT.TRAP 0x1 ;  /* 0x000000040000795c */ /* 0x000fe20000300000 */
.L_x_17:
[----:B------:R-:W-:-:S05]  /*1710*/  IMAD.U32 R4, RZ, RZ, UR44 ;  /* 0x0000002cff047e24 */ /* 0x000fca000f8e00ff */
[----:B------:R-:W-:Y:S01]  /*1720*/  ISETP.GE.AND P2, PT, R4, 0x1, PT ;  /* 0x000000010400780c */ /* 0x000fe20003f46270 */
[----:B-1----:R-:W-:-:S12]  /*1730*/  @P1 BRA `(.L_x_18) ;  /* 0x0000000000081947 */ /* 0x002fd80003800000 */
[----:B------:R-:W1:Y:S02]  /*1740*/  SYNCS.PHASECHK.TRANS64.TRYWAIT P1, [R3+URZ], R0 ;  /* 0x00000000030075a7 */ /* 0x000e64000802017f */
[----:B-1----:R-:W-:Y:S05]  /*1750*/  @!P1 BRA `(.L_x_19) ;  /* 0x00000080000c9947 */ /* 0x002fea0003800000 */
.L_x_18:
[----:B------:R-:W-:Y:S05]  /*1760*/  WARPSYNC.ALL ;  /* 0x0000000000007948 */ /* 0x000fea0003800000 */
[----:B------:R-:W-:Y:S01]  /*1770*/  UIADD3 UR4, UR47, 0x100, URZ ;  /* 0x000001002f047890 */ /* 0x000fe2000fffe03f */
[----:B------:R-:W-:Y:S01]  /*1780*/  WARPGROUP.ARRIVE ;  /* 0x00000000000079c5 */ /* 0x000fe20000000000 */
[----:B------:R-:W-:Y:S02]  /*1790*/  UIADD3 UR5, UR47, 0x1100, URZ ;  /* 0x000011002f057890 */ /* 0x000fe4000fffe03f */
[----:B------:R-:W-:Y:S02]  /*17a0*/  USHF.R.U32.HI UR4, URZ, 0x4, UR4 ;  /* 0x000000043f047899 */ /* 0x000fe40008011604 */
[----:B------:R-:W-:-:S02]  /*17b0*/  USHF.R.U32.HI UR5, URZ, 0x4, UR5 ;  /* 0x000000043f057899 */ /* 0x000fc40008011605 */
[----:B------:R-:W-:Y:S02]  /*17c0*/  ULOP3.LUT UR4, UR4, 0x3fff, URZ, 0xc0, !UPT ;  /* 0x00003fff04047892 */ /* 0x000fe4000f8ec03f */
[----:B------:R-:W-:Y:S02]  /*17d0*/  ULOP3.LUT UR5, UR5, 0x3fff, URZ, 0xc0, !UPT ;  /* 0x00003fff05057892 */ /* 0x000fe4000f8ec03f */
[----:B------:R-:W-:Y:S02]  /*17e0*/  ULOP3.LUT UR11, UR4, 0x10000, URZ, 0xfc, !UPT ;  /* 0x00010000040b7892 */ /* 0x000fe4000f8efc3f */
[----:B------:R-:W-:Y:S02]  /*17f0*/  ULOP3.LUT UR10, UR5, 0x10000, URZ, 0xfc, !UPT ;  /* 0x00010000050a7892 */ /* 0x000fe4000f8efc3f */
[----:B------:R-:W-:Y:S02]  /*1800*/  ULEA UR4, UR46, UR11, 0x7 ;  /* 0x0000000b2e047291 */ /* 0x000fe4000f8e383f */
[----:B------:R-:W-:Y:S01]  /*1810*/  ULEA UR6, UR46, UR10, 0x9 ;  /* 0x0000000a2e067291 */ /* 0x000fe2000f8e483f */
[----:B------:R-:W-:Y:S01]  /*1820*/  UMOV UR5, 0xc0000010 ;  /* 0xc000001000057882 */ /* 0x000fe20000000000 */
[----:B------:R-:W-:-:S07]  /*1830*/  UMOV UR7, 0xc0000010 ;  /* 0xc000001000077882 */ /* 0x000fce0000000000 */
[----:B------:R-:W-:Y:S03]  /*1840*/  IGMMA.64x256x32.S8.S8 R24, gdesc[UR4], RZ, !UPT, gsb0 ;  /* 0x06600000041879f1 */ /* 0x000fe6000c0410ff */
[----:B------:R-:W-:Y:S02]  /*1850*/  WARPGROUP.DEPBAR.LE gsb0, 0x0 ;  /* 0x00008000000079c5 */ /* 0x000fe40000010000 */
[----:B------:R-:W-:Y:S05]  /*1860*/  @!P2 BRA `(.L_x_20) ;  /* 0x0000000000b8a947 */ /* 0x000fea0003800000 */
[----:B------:R-:W-:Y:S01]  /*1870*/  UIADD3 UR4, UR46, 0x1, URZ ;  /* 0x000000012e047890 */ /* 0x000fe2000fffe03f */
[----:B01----:R-:W-:Y:S01]  /*1880*/  IMAD.U32 R0, RZ, RZ, UR44 ;  /* 0x0000002cff007e24 */ /* 0x003fe2000f8e00ff */
[----:B------:R-:W-:Y:S02]  /*1890*/  UMOV UR9, UR46 ;  /* 0x0000002e00097c82 */ /* 0x000fe40008000000 */
[----:B------:R-:W-:-:S04]  /*18a0*/  UISETP.NE.AND UP0, UPT, UR4, 0x2, UPT ;  /* 0x000000020400788c */ /* 0x000fc8000bf05270 */
[----:B------:R-:W-:Y:S02]  /*18b0*/  USEL UR5, URZ, 0x1, UP0 ;  /* 0x000000013f057887 */ /* 0x000fe40008000000 */
[----:B------:R-:W-:Y:S02]  /*18c0*/  USEL UR8, UR4, URZ, UP0 ;  /* 0x0000003f04087287 */ /* 0x000fe40008000000 */
[----:B------:R-:W-:-:S06]  /*18d0*/  ULOP3.LUT UR5, UR43, UR5, URZ, 0x3c, !UPT ;  /* 0x000000052b057292 */ /* 0x000fcc000f8e3c3f */
[----:B------:R-:W-:-:S07]  /*18e0*/  IMAD.U32 R5, RZ, RZ, UR5 ;  /* 0x00000005ff057e24 */ /* 0x000fce000f8e00ff */
.L_x_27:
[----:B01----:R-:W-:Y:S05]  /*18f0*/  @!P0 BRA `(.L_x_21) ;  /* 0x0000000000048947 */ /* 0x003fea0003800000 */
[----:B------:R-:W-:Y:S01]  /*1900*/  BPT.TRAP 0x1 ;  /* 0x000000040000795c */ /* 0x000fe20000300000 */
.L_x_21:
[----:B------:R-:W-:Y:S01]  /*1910*/  ULEA UR4, UR8, UR47, 0x3 ;  /* 0x0000002f08047291 */ /* 0x000fe2000f8e183f */
[----:B------:R-:W-:-:S08]  /*1920*/  SHF.L.U32 R3, R5, 0x1f, RZ ;  /* 0x0000001f05037819 */ /* 0x000fd000000006ff */
[----:B------:R0:W1:Y:S01]  /*1930*/  SYNCS.PHASECHK.TRANS64.TRYWAIT P1, [UR4], R3 ;  /* 0x00000003ff0075a7 */ /* 0x0000620008020144 */
[----:B------:R-:W-:Y:S05]  /*1940*/  @!P0 BRA `(.L_x_22) ;  /* 0x0000000000048947 */ /* 0x000fea0003800000 */
[----:B------:R-:W-:Y:S01]  /*1950*/  BPT.TRAP 0x1 ;  /* 0x000000040000795c */ /* 0x000fe20000300000 */
.L_x_22:
[----:B-1----:R-:W-:Y:S05]  /*1960*/  @P1 BRA `(.L_x_23) ;  /* 0x0000000000081947 */ /* 0x002fea0003800000 */
[----:B------:R-:W1:Y:S02]  /*1970*/  SYNCS.PHASECHK.TRANS64.TRYWAIT P1, [UR4], R3 ;  /* 0x00000003ff0075a7 */ /* 0x000e640008020144 */
[----:B-1----:R-:W-:Y:S05]  /*1980*/  @!P1 BRA `(.L_x_24) ;  /* 0x0000007c00949947 */ /* 0x002fea0003800000 */
.L_x_23:
[----:B------:R-:W-:Y:S01]  /*1990*/  ULEA UR4, UR8, UR11, 0x7 ;  /* 0x0000000b08047291 */ /* 0x000fe2000f8e383f */
[----:B------:R-:W-:Y:S01]  /*19a0*/  WARPGROUP.ARRIVE ;  /* 0x00000000000079c5 */ /* 0x000fe20000000000 */
[----:B------:R-:W-:Y:S01]  /*19b0*/  ULEA UR6, UR8, UR10, 0x9 ;  /* 0x0000000a08067291 */ /* 0x000fe2000f8e483f */
[----:B------:R-:W-:Y:S01]  /*19c0*/  UMOV UR5, 0xc0000010 ;  /* 0xc000001000057882 */ /* 0x000fe20000000000 */
[----:B------:R-:W-:-:S07]  /*19d0*/  UMOV UR7, 0xc0000010 ;  /* 0xc000001000077882 */ /* 0x000fce0000000000 */
[----:B------:R-:W-:Y:S03]  /*19e0*/  IGMMA.64x256x32.S8.S8 R24, gdesc[UR4], R24, gsb0 ;  /* 0x06600000041879f1 */ /* 0x000fe60008041018 */
[----:B------:R-:W-:Y:S02]  /*19f0*/  WARPGROUP.DEPBAR.LE gsb0, 0x0 ;  /* 0x00008000000079c5 */ /* 0x000fe40000010000 */
[----:B------:R-:W-:Y:S05]  /*1a00*/  @!P0 BRA `(.L_x_25) ;  /* 0x0000000000048947 */ /* 0x000fea0003800000 */
[----:B------:R-:W-:Y:S01]  /*1a10*/  BPT.TRAP 0x1 ;  /* 0x000000040000795c */ /* 0x000fe20000300000 */
.L_x_25:
[----:B------:R-:W-:Y:S02]  /*1a20*/  UISETP.GT.U32.AND UP0, UPT, UR40, 0x1, UPT ;  /* 0x000000012800788c */ /* 0x000fe4000bf04070 */
[----:B------:R-:W-:-:S04]  /*1a30*/  ULEA UR4, UR9, UR47, 0x3 ;  /* 0x0000002f09047291 */ /* 0x000fc8000f8e183f */
[----:B------:R-:W-:Y:S01]  /*1a40*/  UIADD3 UR4, UR4, 0x10, URZ ;  /* 0x0000001004047890 */ /* 0x000fe2000fffe03f */
[----:B------:R-:W-:-:S03]  /*1a50*/  PLOP3.LUT P1, PT, PT, PT, UP0, 0x80, 0x0 ;  /* 0x000000000000781c */ /* 0x000fc60003f2f008 */
[----:B------:R-:W-:-:S09]  /*1a60*/  UPRMT UR4, URZ, 0x654, UR4 ;  /* 0x000006543f047896 */ /* 0x000fd20008000004 */
[----:B------:R-:W-:Y:S01]  /*1a70*/  SYNCS.ARRIVE.TRANS64.RED.A1T0 RZ, [UR4], RZ ;  /* 0x000000ffffff79a7 */ /* 0x000fe20008100404 */
[----:B------:R-:W-:Y:S05]  /*1a80*/  @P1 BRA `(.L_x_26) ;  /* 0x0000000000041947 */ /* 0x000fea0003800000 */
[----:B------:R-:W-:Y:S01]  /*1a90*/  BPT.TRAP 0x1 ;  /* 0x000000040000795c */ /* 0x000fe20000300000 */
.L_x_26:
[----:B------:R-:W-:Y:S01]  /*1aa0*/  UIADD3 UR8, UR8, 0x1, URZ ;  /* 0x0000000108087890 */ /* 0x000fe2000fffe03f */
[C---:B------:R-:W-:Y:S01]  /*1ab0*/  ISETP.GT.AND P1, PT, R0.reuse, 0x1, PT ;  /* 0x000000010000780c */ /* 0x040fe20003f24270 */
[----:B------:R-:W-:Y:S01]  /*1ac0*/  UIADD3 UR9, UR9, 0x1, URZ ;  /* 0x0000000109097890 */ /* 0x000fe2000fffe03f */
[----:B------:R-:W-:Y:S01]  /*1ad0*/  VIADD R0, R0, 0xffffffff ;  /* 0xffffffff00007836 */ /* 0x000fe20000000000 */
[----:B------:R-:W-:Y:S02]  /*1ae0*/  UISETP.NE.AND UP0, UPT, UR8, 0x2, UPT ;  /* 0x000000020800788c */ /* 0x000fe4000bf05270 */
[----:B------:R-:W-:Y:S02]  /*1af0*/  UISETP.NE.AND UP1, UPT, UR9, 0x2, UPT ;  /* 0x000000020900788c */ /* 0x000fe4000bf25270 */
[----:B------:R-:W-:Y:S02]  /*1b00*/  USEL UR4, URZ, 0x1, UP0 ;  /* 0x000000013f047887 */ /* 0x000fe40008000000 */
[----:B------:R-:W-:-:S02]  /*1b10*/  USEL UR8, UR8, URZ, UP0 ;  /* 0x0000003f08087287 */ /* 0x000fc40008000000 */
[----:B------:R-:W-:Y:S02]  /*1b20*/  USEL UR9, UR9, URZ, UP1 ;  /* 0x0000003f09097287 */ /* 0x000fe40008800000 */
[----:B------:R-:W-:Y:S01]  /*1b30*/  LOP3.LUT R5, R5, UR4, RZ, 0x3c, !PT ;  /* 0x0000000405057c12 */ /* 0x000fe2000f8e3cff */
[----:B------:R-:W-:Y:S09]  /*1b40*/  @P1 BRA `(.L_x_27) ;  /* 0xfffffffc00681947 */ /* 0x000ff2000383ffff */
.L_x_20:
[----:B------:R-:W-:Y:S01]  /*1b50*/  ULDC UR6, c[0x0][0x28c] ;  /* 0x0000a30000067ab9 */ /* 0x000fe20000000800 */
[----:B------:R2:W-:Y:S01]  /*1b60*/  SYNCS.ARRIVE.TRANS64.A1T0 RZ, [R156+UR49], RZ ;  /* 0x000000ff9cff79a7 */ /* 0x0005e20008100031 */
[----:B------:R-:W-:-:S06]  /*1b70*/  UISETP.GE.AND UP0, UPT, UR6, 0x1, UPT ;  /* 0x000000010600788c */ /* 0x000fcc000bf06270 */
[----:B------:R-:W-:-:S13]  /*1b80*/  PLOP3.LUT P1, PT, PT, PT, UP0, 0x80, 0x0 ;  /* 0x000000000000781c */ /* 0x000fda0003f2f008 */
[----:B--2---:R-:W-:Y:S05]  /*1b90*/  @!P1 BRA `(.L_x_28) ;  /* 0x0000000000309947 */ /* 0x004fea0003800000 */
[----:B------:R-:W-:Y:S05]  /*1ba0*/  @!P0 BRA `(.L_x_29) ;  /* 0x0000000000048947 */ /* 0x000fea0003800000 */
[----:B------:R-:W-:Y:S01]  /*1bb0*/  BPT.TRAP 0x1 ;  /* 0x000000040000795c */ /* 0x000fe20000300000 */
.L_x_29:
[----:B------:R-:W-:Y:S02]  /*1bc0*/  UIADD3 UR4, UR44, UR46, URZ ;  /* 0x0000002e2c047290 */ /* 0x000fe4000fffe03f */
[----:B------:R-:W-:Y:S02]  /*1bd0*/  UISETP.GT.U32.AND UP0, UPT, UR40, 0x1, UPT ;  /* 0x000000012800788c */ /* 0x000fe4000bf04070 */
[----:B------:R-:W-:-:S04]  /*1be0*/  USHF.L.U32 UR4, UR4, 0x3, URZ ;  /* 0x0000000304047899 */ /* 0x000fc8000800063f */
[----:B------:R-:W-:Y:S01]  /*1bf0*/  ULOP3.LUT UR4, UR4, 0x8, URZ, 0xc0, !UPT ;  /* 0x0000000804047892 */ /* 0x000fe2000f8ec03f */
[----:B------:R-:W-:-:S03]  /*1c00*/  PLOP3.LUT P0, PT, PT, PT, UP0, 0x80, 0x0 ;  /* 0x000000000000781c */ /* 0x000fc60003f0f008 */
[----:B------:R-:W-:-:S04]  /*1c10*/  UIADD3 UR4, UR47, 0x10, UR4 ;  /* 0x000000102f047890 */ /* 0x000fc8000fffe004 */
[----:B------:R-:W-:-:S09]  /*1c20*/  UPRMT UR4, URZ, 0x654, UR4 ;  /* 0x000006543f047896 */ /* 0x000fd20008000004 */
[----:B------:R-:W-:Y:S01]  /*1c30*/  SYNCS.ARRIVE.TRANS64.RED.A1T0 RZ, [UR4], RZ ;  /* 0x000000ffffff79a7 */ /* 0x000fe20008100404 */
[----:B------:R-:W-:Y:S05]  /*1c40*/  @P0 BRA `(.L_x_28) ;  /* 0x0000000000040947 */ /* 0x000fea0003800000 */
[----:B------:R-:W-:Y:S01]  /*1c50*/  BPT.TRAP 0x1 ;  /* 0x000000040000795c */ /* 0x000fe20000300000 */
.L_x_28:
[----:B01----:R-:W-:Y:S01]  /*1c60*/  SHF.L.U32 R0, R161, 0x1f, RZ ;  /* 0x0000001fa1007819 */ /* 0x003fe200000006ff */
[----:B------:R-:W-:Y:S01]  /*1c70*/  ULEA UR7, UR42, UR46, 0x1 ;  /* 0x0000002e2a077291 */ /* 0x000fe2000f8e083f */
[----:B------:R-:W0:Y:S01]  /*1c80*/  LDC R7, c[0x0][0x288] ;  /* 0x0000a200ff077b82 */ /* 0x000e220000000800 */
[----:B------:R-:W-:Y:S01]  /*1c90*/  UIADD3 UR4, UR6, 0x3e, URZ ;  /* 0x0000003e06047890 */ /* 0x000fe2000fffe03f */
[----:B------:R-:W-:Y:S01]  /*1ca0*/  IMAD.SHL.U32 R8, R154, 0x2, RZ ;  /* 0x000000029a087824 */ /* 0x000fe200078e00ff */
[----:B------:R-:W-:Y:S02]  /*1cb0*/  USHF.R.U32.HI UR5, URZ, 0x1, UR7 ;  /* 0x000000013f057899 */ /* 0x000fe40008011607 */
[----:B------:R-:W-:Y:S02]  /*1cc0*/  UISETP.GT.U32.AND UP0, UPT, UR7, 0x1, UPT ;  /* 0x000000010700788c */ /* 0x000fe4000bf04070 */
[----:B------:R-:W-:Y:S01]  /*1cd0*/  ULOP3.LUT UR5, UR5, 0x1, URZ, 0xc0, !UPT ;  /* 0x0000000105057892 */ /* 0x000fe2000f8ec03f */
[----:B------:R-:W1:Y:S01]  /*1ce0*/  SYNCS.PHASECHK.TRANS64.TRYWAIT P0, [R155+UR45+0x10], R0 ;  /* 0x000010009b0075a7 */ /* 0x000e62000800016d */
[----:B------:R-:W-:Y:S01]  /*1cf0*/  UISETP.LT.U32.AND UP0, UPT, UR4, 0x3f, UP0 ;  /* 0x0000003f0400788c */ /* 0x000fe20008701070 */
[----:B------:R-:W-:Y:S01]  /*1d00*/  SHF.R.S32.HI R9, RZ, 0x1f, R8 ;  /* 0x0000001fff097819 */ /* 0x000fe20000011408 */
[----:B------:R-:W-:-:S02]  /*1d10*/  UISETP.NE.U32.AND UP1, UPT, UR5, 0x1, UPT ;  /* 0x000000010500788c */ /* 0x000fc4000bf25070 */
[----:B------:R-:W-:Y:S02]  /*1d20*/  USEL UR5, URZ, 0x1, !UP0 ;  /* 0x000000013f057887 */ /* 0x000fe4000c000000 */
[----:B------:R-:W-:-:S04]  /*1d30*/  UISETP.GT.U32.AND UP1, UPT, UR4, 0x3e, !UP1 ;  /* 0x0000003e0400788c */ /* 0x000fc8000cf24070 */
[----:B------:R-:W-:-:S04]  /*1d40*/  USEL UR4, URZ, 0x1, !UP1 ;  /* 0x000000013f047887 */ /* 0x000fc8000c800000 */
[----:B------:R-:W-:Y:S01]  /*1d50*/  ULOP3.LUT UR43, UR4, UR43, UR5, 0x96, !UPT ;  /* 0x0000002b042b7292 */ /* 0x000fe2000f8e9605 */
[----:B01----:R-:W-:Y:S11]  /*1d60*/  @!P0 BRA `(.L_x_30) ;  /* 0x0000007800b48947 */ /* 0x003ff60003800000 */
.L_x_314:
[----:B0-----:R-:W-:Y:S01]  /*1d70*/  IMAD.SHL.U32 R0, R19, 0x40, RZ ;  /* 0x0000004013007824 */ /* 0x001fe200078e00ff */
[----:B------:R-:W-:Y:S01]  /*1d80*/  ULDC UR6, c[0x0][0x284] ;  /* 0x0000a10000067ab9 */ /* 0x000fe20000000800 */
[----:B------:R-:W-:Y:S01]  /*1d90*/  IMAD.SHL.U32 R14, R18, 0x100, RZ ;  /* 0x00000100120e7824 */ /* 0x000fe200078e00ff */
[----:B------:R-:W-:Y:S01]  /*1da0*/  SHF.R.S32.HI R162, RZ, 0x1f, R2 ;  /* 0x0000001fffa27819 */ /* 0x000fe20000011402 */
[----:B------:R-:W-:Y:S01]  /*1db0*/  ULDC.64 UR4, c[0x0][0x5d0] ;  /* 0x0001740000047ab9 */ /* 0x000fe20000000a00 */
[----:B------:R-:W-:Y:S01]  /*1dc0*/  ISETP.GE.AND P0, PT, R0, UR6, PT ;  /* 0x0000000600007c0c */ /* 0x000fe2000bf06270 */
[----:B------:R-:W-:Y:S01]  /*1dd0*/  IMAD.WIDE.U32 R4, R2, UR4, R8 ;  /* 0x0000000402047c25 */ /* 0x000fe2000f8e0008 */
[----:B------:R-:W-:Y:S01]  /*1de0*/  SHF.R.S32.HI R15, RZ, 0x1f, R14 ;  /* 0x0000001fff0f7819 */ /* 0x000fe2000001140e */
[----:B------:R-:W-:Y:S01]  /*1df0*/  ULOP3.LUT UR46, UR46, 0x1, URZ, 0xc0, !UPT ;  /* 0x000000012e2e7892 */ /* 0x000fe2000f8ec03f */
[----:B------:R-:W-:Y:S01]  /*1e00*/  ISETP.GE.OR P0, PT, R14, R7, P0 ;  /* 0x000000070e00720c */ /* 0x000fe20000706670 */
[----:B------:R-:W-:Y:S01]  /*1e10*/  IMAD R3, R162, UR4, RZ ;  /* 0x00000004a2037c24 */ /* 0x000fe2000f8e02ff */
[----:B------:R-:W-:-:S03]  /*1e20*/  IADD3 R4, P1, R14, R4, RZ ;  /* 0x000000040e047210 */ /* 0x000fc60007f3e0ff */
[----:B------:R-:W-:-:S05]  /*1e30*/  IMAD R3, R2, UR5, R3 ;  /* 0x0000000502037c24 */ /* 0x000fca000f8e0203 */
[----:B------:R-:W-:-:S03]  /*1e40*/  IADD3.X R5, R15, R5, R3, P1, !PT ;  /* 0x000000050f057210 */ /* 0x000fc60000ffe403 */
[----:B------:R-:W-:Y:S05]  /*1e50*/  @P0 BRA `(.L_x_31) ;  /* 0x0000006000b00947 */ /* 0x000fea0003800000 */
[----:B------:R-:W0:Y:S01]  /*1e60*/  LDC.64 R12, c[0x0][0x5c8] ;  /* 0x00017200ff0c7b82 */ /* 0x000e220000000a00 */
[----:B------:R-:W-:Y:S01]  /*1e70*/  IMAD.WIDE R10, R19, 0x40, R152 ;  /* 0x00000040130a7825 */ /* 0x000fe200078e0298 */
[----:B------:R-:W-:Y:S01]  /*1e80*/  ULDC.64 UR4, c[0x0][0x5c0] ;  /* 0x0001700000047ab9 */ /* 0x000fe20000000a00 */
[----:B------:R-:W-:Y:S02]  /*1e90*/  BSSY B0, `(.L_x_31) ;  /* 0x0000628000007945 */ /* 0x000fe40003800000 */
[----:B------:R-:W-:Y:S02]  /*1ea0*/  IMAD.IADD R163, R159, 0x1, -R0 ;  /* 0x000000019fa37824 */ /* 0x000fe400078e0a00 */
[-C--:B0-----:R-:W-:Y:S02]  /*1eb0*/  IMAD R3, R11, R12.reuse, RZ ;  /* 0x0000000c0b037224 */ /* 0x081fe400078e02ff */
[----:B------:R-:W-:-:S04]  /*1ec0*/  IMAD.WIDE.U32 R4, R10, R12, R4 ;  /* 0x0000000c0a047225 */ /* 0x000fc800078e0004 */
[----:B------:R-:W-:Y:S01]  /*1ed0*/  IMAD R3, R10, R13, R3 ;  /* 0x0000000d0a037224 */ /* 0x000fe200078e0203 */
[----:B------:R-:W-:-:S03]  /*1ee0*/  IADD3 R4, P0, R4, UR4, RZ ;  /* 0x0000000404047c10 */ /* 0x000fc6000ff1e0ff */
[----:B------:R-:W-:Y:S01]  /*1ef0*/  IMAD.IADD R3, R5, 0x1, R3 ;  /* 0x0000000105037824 */ /* 0x000fe200078e0203 */
[----:B------:R-:W-:-:S04]  /*1f00*/  LEA R6, P1, R12, R4, 0x3 ;  /* 0x000000040c067211 */ /* 0x000fc800078218ff */
[----:B------:R-:W-:Y:S01]  /*1f10*/  IADD3.X R5, R3, UR5, RZ, P0, !PT ;  /* 0x0000000503057c10 */ /* 0x000fe200087fe4ff */
[----:B------:R-:W-:Y:S01]  /*1f20*/  IMAD R3, R154, -0x2, R7 ;  /* 0xfffffffe9a037824 */ /* 0x000fe200078e0207 */
[----:B-----5:R-:W-:Y:S02]  /*1f30*/  ISETP.NE.AND P0, PT, R22, RZ, PT ;  /* 0x000000ff1600720c */ /* 0x020fe40003f05270 */
[----:B------:R-:W-:Y:S01]  /*1f40*/  LEA.HI.X R7, R12, R5, R13, 0x3, P1 ;  /* 0x000000050c077211 */ /* 0x000fe200008f1c0d */
[----:B------:R-:W-:-:S10]  /*1f50*/  IMAD.IADD R0, R3, 0x1, -R14 ;  /* 0x0000000103007824 */ /* 0x000fd400078e0a0e */
[----:B------:R-:W-:Y:S05]  /*1f60*/  @!P0 BRA `(.L_x_32) ;  /* 0x0000004800608947 */ /* 0x000fea0003800000 */
[----:B------:R-:W0:Y:S01]  /*1f70*/  LDC.64 R18, c[0x0][0x5b0] ;  /* 0x00016c00ff127b82 */ /* 0x000e220000000a00 */
[----:B------:R-:W-:Y:S01]  /*1f80*/  ULDC.64 UR4, c[0x0][0x5b8] ;  /* 0x00016e0000047ab9 */ /* 0x000fe20000000a00 */
[----:B------:R-:W-:Y:S01]  /*1f90*/  ISETP.GE.AND P1, PT, R163, 0x1, PT ;  /* 0x00000001a300780c */ /* 0x000fe20003f26270 */
[----:B------:R-:W-:Y:S01]  /*1fa0*/  IMAD.WIDE.U32 R8, R2, UR4, R8 ;  /* 0x0000000402087c25 */ /* 0x000fe2000f8e0008 */
[----:B------:R-:W-:Y:S02]  /*1fb0*/  BSSY B1, `(.L_x_33) ;  /* 0x000000e000017945 */ /* 0x000fe40003800000 */
[----:B------:R-:W-:Y:S01]  /*1fc0*/  ISETP.LT.OR P4, PT, R0, 0x1, !P1 ;  /* 0x000000010000780c */ /* 0x000fe20004f81670 */
[----:B------:R-:W-:Y:S01]  /*1fd0*/  IMAD R3, R162, UR4, RZ ;  /* 0x00000004a2037c24 */ /* 0x000fe2000f8e02ff */
[----:B------:R-:W1:Y:S01]  /*1fe0*/  LDC.64 R20, c[0x0][0x5a8] ;  /* 0x00016a00ff147b82 */ /* 0x000e620000000a00 */
[----:B------:R-:W-:Y:S02]  /*1ff0*/  IADD3 R8, P0, R14, R8, RZ ;  /* 0x000000080e087210 */ /* 0x000fe40007f1e0ff */
[----:B------:R-:W-:-:S05]  /*2000*/  IMAD R3, R2, UR5, R3 ;  /* 0x0000000502037c24 */ /* 0x000fca000f8e0203 */
[----:B------:R-:W-:Y:S01]  /*2010*/  IADD3.X R9, R15, R9, R3, P0, !PT ;  /* 0x000000090f097210 */ /* 0x000fe200007fe403 */
[-C--:B0-----:R-:W-:Y:S02]  /*2020*/  IMAD R12, R11, R18.reuse, RZ ;  /* 0x000000120b0c7224 */ /* 0x081fe400078e02ff */
[----:B------:R-:W-:-:S04]  /*2030*/  IMAD.WIDE.U32 R2, R10, R18, R8 ;  /* 0x000000120a027225 */ /* 0x000fc800078e0008 */
[----:B------:R-:W-:Y:S01]  /*2040*/  IMAD R15, R10, R19, R12 ;  /* 0x000000130a0f7224 */ /* 0x000fe200078e020c */
[----:B-1----:R-:W-:-:S04]  /*2050*/  IADD3 R2, P0, R2, R20, RZ ;  /* 0x0000001402027210 */ /* 0x002fc80007f1e0ff */
[----:B------:R-:W-:Y:S01]  /*2060*/  IADD3.X R3, R21, R3, R15, P0, !PT ;  /* 0x0000000315037210 */ /* 0x000fe200007fe40f */
[----:B------:R-:W-:Y:S08]  /*2070*/  @P4 BRA `(.L_x_34) ;  /* 0x0000000000044947 */ /* 0x000ff00003800000 */
[----:B------:R0:W5:Y:S02]  /*2080*/  LDG.E.U8 R160, desc[UR38][R2.64] ;  /* 0x0000002602a07981 */ /* 0x000164000c1e1100 */
.L_x_34:
[----:B------:R-:W-:Y:S05]  /*2090*/  BSYNC B1 ;  /* 0x0000000000017941 */ /* 0x000fea0003800000 */
.L_x_33:
[C---:B------:R-:W-:Y:S01]  /*20a0*/  SHF.L.U64.HI R13, R18.reuse, 0x3, R19 ;  /* 0x00000003120d7819 */ /* 0x040fe20000010213 */
[----:B------:R-:W-:Y:S01]  /*20b0*/  IMAD.SHL.U32 R12, R18, 0x8, RZ ;  /* 0x00000008120c7824 */ /* 0x000fe200078e00ff */
[----:B-----5:R-:W-:Y:S01]  /*20c0*/  LOP3.LUT R11, R160, 0xffff, RZ, 0xc0, !PT ;  /* 0x0000ffffa00b7812 */ /* 0x020fe200078ec0ff */
[----:B------:R-:W-:Y:S01]  /*20d0*/  BSSY B1, `(.L_x_35) ;  /* 0x0000013000017945 */ /* 0x000fe20003800000 */
[----:B------:R-:W-:Y:S01]  /*20e0*/  ISETP.GE.AND P0, PT, R163, 0x9, PT ;  /* 0x00000009a300780c */ /* 0x000fe20003f06270 */
[----:B------:R-:W-:Y:S01]  /*20f0*/  IMAD.WIDE.U32 R12, R10, R18, R12 ;  /* 0x000000120a0c7225 */ /* 0x000fe200078e000c */
[----:B------:R-:W-:Y:S02]  /*2100*/  PRMT R11, R11, 0x8880, RZ ;  /* 0x000088800b0b7816 */ /* 0x000fe400000000ff */
[----:B------:R-:W-:Y:S01]  /*2110*/  ISETP.LT.OR P5, PT, R0, 0x2, !P0 ;  /* 0x000000020000780c */ /* 0x000fe200047a1670 */
[----:B------:R-:W-:Y:S01]  /*2120*/  IMAD.IADD R13, R15, 0x1, R13 ;  /* 0x000000010f0d7824 */ /* 0x000fe200078e020d */
[----:B------:R-:W-:Y:S01]  /*2130*/  IADD3 R8, P2, P3, R8, R20, R12 ;  /* 0x0000001408087210 */ /* 0x000fe20007b5e00c */
[----:B------:R-:W-:Y:S01]  /*2140*/  IMAD R10, R11, R22, RZ ;  /* 0x000000160b0a7224 */ /* 0x000fe200078e02ff */
[----:B------:R-:W-:-:S02]  /*2150*/  ISETP.LT.OR P6, PT, R0, 0x9, !P1 ;  /* 0x000000090000780c */ /* 0x000fc40004fc1670 */
[----:B------:R-:W-:Y:S01]  /*2160*/  IADD3.X R9, R9, R21, R13, P2, P3 ;  /* 0x0000001509097210 */ /* 0x000fe200017e640d */
[----:B------:R-:W-:Y:S01]  /*2170*/  @!P4 IMAD R11, R24, R23, R10 ;  /* 0x00000017180bc224 */ /* 0x000fe200078e020a */
[C---:B------:R-:W-:Y:S02]  /*2180*/  ISETP.LT.OR P3, PT, R0.reuse, 0x2, !P1 ;  /* 0x000000020000780c */ /* 0x040fe40004f61670 */
[C---:B------:R-:W-:Y:S02]  /*2190*/  ISETP.LT.OR P2, PT, R0.reuse, 0xa, !P1 ;  /* 0x0000000a0000780c */ /* 0x040fe40004f41670 */
[----:B------:R1:W-:Y:S01]  /*21a0*/  @!P4 STG.E.U8 desc[UR38][R4.64], R11 ;  /* 0x0000000b0400c986 */ /* 0x0003e2000c101126 */
[----:B------:R-:W-:-:S08]  /*21b0*/  ISETP.LT.OR P4, PT, R0, 0x1, !P0 ;  /* 0x000000010000780c */ /* 0x000fd00004781670 */
[----:B------:R-:W-:Y:S05]  /*21c0*/  @P3 BRA `(.L_x_36) ;  /* 0x00000000000c3947 */ /* 0x000fea0003800000 */
[----:B------:R-:W1:Y:S02]  /*21d0*/  LDG.E.U8 R160, desc[UR38][R2.64+0x1] ;  /* 0x0000012602a07981 */ /* 0x000e64000c1e1100 */
[----:B-1----:R-:W-:-:S05]  /*21e0*/  PRMT R11, R160, 0x8880, RZ ;  /* 0x00008880a00b7816 */ /* 0x002fca00000000ff */
[----:B------:R-:W-:-:S07]  /*21f0*/  IMAD R10, R11, R22, RZ ;  /* 0x000000160b0a7224 */ /* 0x000fce00078e02ff */
.L_x_36:
[----:B------:R-:W-:Y:S05]  /*2200*/  BSYNC B1 ;  /* 0x0000000000017941 */ /* 0x000fea0003800000 */
.L_x_35:
[----:B------:R-:W-:Y:S01]  /*2210*/  @!P3 IMAD R25, R25, R23, R10 ;  /* 0x000000171919b224 */ /* 0x000fe200078e020a */
[----:B------:R-:W-:Y:S04]  /*2220*/  BSSY B1, `(.L_x_37) ;  /* 0x0000006000017945 */ /* 0x000fe80003800000 */
[----:B------:R2:W-:Y:S01]  /*2230*/  @!P3 STG.E.U8 desc[UR38][R4.64+0x1], R25 ;  /* 0x000001190400b986 */ /* 0x0005e2000c101126 */
[----:B------:R-:W-:Y:S05]  /*2240*/  @P4 BRA `(.L_x_38) ;  /* 0x00000000000c4947 */ /* 0x000fea0003800000 */
[----:B------:R-:W1:Y:S02]  /*2250*/  LDG.E.U8 R160, desc[UR38][R8.64] ;  /* 0x0000002608a07981 */ /* 0x000e64000c1e1100 */
[----:B-1----:R-:W-:-:S05]  /*2260*/  PRMT R11, R160, 0x8880, RZ ;  /* 0x00008880a00b7816 */ /* 0x002fca00000000ff */
[----:B------:R-:W-:-:S07]  /*2270*/  IMAD R10, R11, R22, RZ ;  /* 0x000000160b0a7224 */ /* 0x000fce00078e02ff */
.L_x_38:
[----:B------:R-:W-:Y:S05]  /*2280*/  BSYNC B1 ;  /* 0x0000000000017941 */ /* 0x000fea0003800000 */
.L_x_37:
[----:B-1----:R-:W-:Y:S01]  /*2290*/  @!P4 IMAD R11, R26, R23, R10 ;  /* 0x000000171a0bc224 */ /* 0x002fe200078e020a */
[----:B------:R-:W-:Y:S04]  /*22a0*/  BSSY B1, `(.L_x_39) ;  /* 0x0000006000017945 */ /* 0x000fe80003800000 */
[----:B------:R1:W-:Y:S01]  /*22b0*/  @!P4 STG.E.U8 desc[UR38][R6.64], R11 ;  /* 0x0000000b0600c986 */ /* 0x0003e2000c101126 */
[----:B------:R-:W-:Y:S05]  /*22c0*/  @P5 BRA `(.L_x_40) ;  /* 0x00000000000c5947 */ /* 0x000fea0003800000 */
[----:B------:R-:W1:Y:S02]  /*22d0*/  LDG.E.U8 R160, desc[UR38][R8.64+0x1] ;  /* 0x0000012608a07981 */ /* 0x000e64000c1e1100 */
[----:B-1----:R-:W-:-:S05]  /*22e0*/  PRMT R11, R160, 0x8880, RZ ;  /* 0x00008880a00b7816 */ /* 0x002fca00000000ff */
[----:B------:R-:W-:-:S07]  /*22f0*/  IMAD R10, R11, R22, RZ ;  /* 0x000000160b0a7224 */ /* 0x000fce00078e02ff */
.L_x_40:
[----:B------:R-:W-:Y:S05]  /*2300*/  BSYNC B1 ;  /* 0x0000000000017941 */ /* 0x000fea0003800000 */
.L_x_39:
[----:B------:R-:W-:Y:S01]  /*2310*/  @!P5 IMAD R27, R27, R23, R10 ;  /* 0x000000171b1bd224 */ /* 0x000fe200078e020a */
[----:B------:R-:W-:Y:S04]  /*2320*/  BSSY B1, `(.L_x_41) ;  /* 0x0000006000017945 */ /* 0x000fe80003800000 */
[----:B------:R3:W-:Y:S01]  /*2330*/  @!P5 STG.E.U8 desc[UR38][R6.64+0x1], R27 ;  /* 0x0000011b0600d986 */ /* 0x0007e2000c101126 */
[----:B------:R-:W-:Y:S05]  /*2340*/  @P6 BRA `(.L_x_42) ;  /* 0x00000000000c6947 */ /* 0x000fea0003800000 */
[----:B------:R-:W1:Y:S02]  /*2350*/  LDG.E.U8 R160, desc[UR38][R2.64+0x8] ;  /* 0x0000082602a07981 */ /* 0x000e64000c1e1100 */
[----:B-1----:R-:W-:-:S05]  /*2360*/  PRMT R11, R160, 0x8880, RZ ;  /* 0x00008880a00b7816 */ /* 0x002fca00000000ff */
[----:B------:R-:W-:-:S07]  /*2370*/  IMAD R10, R11, R22, RZ ;  /* 0x000000160b0a7224 */ /* 0x000fce00078e02ff */
.L_x_42:
[----:B------:R-:W-:Y:S05]  /*2380*/  BSYNC B1 ;  /* 0x0000000000017941 */ /* 0x000fea0003800000 */
.L_x_41:
[----:B-1----:R-:W-:Y:S01]  /*2390*/  @!P6 IMAD R11, R28, R23, R10 ;  /* 0x000000171c0be224 */ /* 0x002fe200078e020a */
[----:B------:R-:W-:Y:S04]  /*23a0*/  BSSY B1, `(.L_x_43) ;  /* 0x0000006000017945 */ /* 0x000fe80003800000 */
[----:B------:R1:W-:Y:S01]  /*23b0*/  @!P6 STG.E.U8 desc[UR38][R4.64+0x8], R11 ;  /* 0x0000080b0400e986 */ /* 0x0003e2000c101126 */
[----:B------:R-:W-:Y:S05]  /*23c0*/  @P2 BRA `(.L_x_44) ;  /* 0x00000000000c2947 */ /* 0x000fea0003800000 */
[----:B------:R-:W1:Y:S02]  /*23d0*/  LDG.E.U8 R160, desc[UR38][R2.64+0x9] ;  /* 0x0000092602a07981 */ /* 0x000e64000c1e1100 */
[----:B-1----:R-:W-:-:S05]  /*23e0*/  PRMT R11, R160, 0x8880, RZ ;  /* 0x00008880a00b7816 */ /* 0x002fca00000000ff */
[----:B------:R-:W-:-:S07]  /*23f0*/  IMAD R10, R11, R22, RZ ;  /* 0x000000160b0a7224 */ /* 0x000fce00078e02ff */
.L_x_44:
[----:B------:R-:W-:Y:S05]  /*2400*/  BSYNC B1 ;  /* 0x0000000000017941 */ /* 0x000fea0003800000 */
.L_x_43:
[C---:B------:R-:W-:Y:S01]  /*2410*/  ISETP.LT.OR P4, PT, R0.reuse, 0x9, !P0 ;  /* 0x000000090000780c */ /* 0x040fe20004781670 */
[----:B------:R-:W-:Y:S01]  /*2420*/  @!P2 IMAD R29, R29, R23, R10 ;  /* 0x000000171d1da224 */ /* 0x000fe200078e020a */
[----:B------:R-:W-:Y:S01]  /*2430*/  BSSY B1, `(.L_x_45) ;  /* 0x000000a000017945 */ /* 0x000fe20003800000 */
[C---:B------:R-:W-:Y:S02]  /*2440*/  ISETP.LT.OR P3, PT, R0.reuse, 0xa, !P0 ;  /* 0x0000000a0000780c */ /* 0x040fe40004761670 */
[C---:B------:R-:W-:Y:S01]  /*2450*/  ISETP.LT.OR P5, PT, R0.reuse, 0x11, !P1 ;  /* 0x000000110000780c */ /* 0x040fe20004fa1670 */
[----:B------:R4:W-:Y:S01]  /*2460*/  @!P2 STG.E.U8 desc[UR38][R4.64+0x9], R29 ;  /* 0x0000091d0400a986 */ /* 0x0009e2000c101126 */
[C---:B------:R-:W-:Y:S02]  /*2470*/  ISETP.LT.OR P6, PT, R0.reuse, 0x12, !P1 ;  /* 0x000000120000780c */ /* 0x040fe40004fc1670 */
[----:B------:R-:W-:-:S04]  /*2480*/  ISETP.LT.OR P2, PT, R0, 0x11, !P0 ;  /* 0x000000110000780c */ /* 0x000fc80004741670 */
[----:B------:R-:W-:Y:S09]  /*2490*/  @P4 BRA `(.L_x_46) ;  /* 0x00000000000c4947 */ /* 0x000ff20003800000 */
[----:B------:R-:W1:Y:S02]  /*24a0*/  LDG.E.U8 R160, desc[UR38][R8.64+0x8] ;  /* 0x0000082608a07981 */ /* 0x000e64000c1e1100 */
[----:B-1----:R-:W-:-:S05]  /*24b0*/  PRMT R11, R160, 0x8880, RZ ;  /* 0x00008880a00b7816 */ /* 0x002fca00000000ff */
[----:B------:R-:W-:-:S07]  /*24c0*/  IMAD R10, R11, R22, RZ ;  /* 0x000000160b0a7224 */ /* 0x000fce00078e02ff */
.L_x_46:
[----:B------:R-:W-:Y:S05]  /*24d0*/  BSYNC B1 ;  /* 0x0000000000017941 */ /* 0x000fea0003800000 */
.L_x_45:
[----:B-1----:R-:W-:Y:S01]  /*24e0*/  @!P4 IMAD R11, R30, R23, R10 ;  /* 0x000000171e0bc224 */ /* 0x002fe200078e020a */
[----:B------:R-:W-:Y:S04]  /*24f0*/  BSSY B1, `(.L_x_47) ;  /* 0x0000006000017945 */ /* 0x000fe80003800000 */
[----:B------:R1:W-:Y:S01]  /*2500*/  @!P4 STG.E.U8 desc[UR38][R6.64+0x8], R11 ;  /* 0x0000080b0600c986 */ /* 0x0003e2000c101126 */
[----:B------:R-:W-:Y:S05]  /*2510*/  @P3 BRA `(.L_x_48) ;  /* 0x00000000000c3947 */ /* 0x000fea0003800000 */
[----:B------:R-:W1:Y:S02]  /*2520*/  LDG.E.U8 R160, desc[UR38][R8.64+0x9] ;  /* 0x0000092608a07981 */ /* 0x000e64000c1e1100 */
[----:B-1----:R-:W-:-:S05]  /*2530*/  PRMT R11, R160, 0x8880, RZ ;  /* 0x00008880a00b7816 */ /* 0x002fca00000000ff */
[----:B------:R-:W-:-:S07]  /*2540*/  IMAD R10, R11, R22, RZ ;  /* 0x000000160b0a7224 */ /* 0x000fce00078e02ff */
.L_x_48:
[----:B------:R-:W-:Y:S05]  /*2550*/  BSYNC B1 ;  /* 0x0000000000017941 */ /* 0x000fea0003800000 */
.L_x_47:
[----:B------:R-:W-:Y:S01]  /*2560*/  @!P3 IMAD R31, R31, R23, R10 ;  /* 0x000000171f1fb224 */ /* 0x000fe200078e020a */
[----:B------:R-:W-:Y:S04]  /*2570*/  BSSY B1, `(.L_x_49) ;  /* 0x0000006000017945 */ /* 0x000fe80003800000 */
[----:B------:R0:W-:Y:S01]  /*2580*/  @!P3 STG.E.U8 desc[UR38][R6.64+0x9], R31 ;  /* 0x0000091f0600b986 */ /* 0x0001e2000c101126 */
[----:B------:R-:W-:Y:S05]  /*2590*/  @P5 BRA `(.L_x_50) ;  /* 0x00000000000c5947 */ /* 0x000fea0003800000 */
[----:B------:R-:W1:Y:S02]  /*25a0*/  LDG.E.U8 R160, desc[UR38][R2.64+0x10] ;  /* 0x0000102602a07981 */ /* 0x000e64000c1e1100 */
[----:B-1----:R-:W-:-:S05]  /*25b0*/  PRMT R11, R160, 0x8880, RZ ;  /* 0x00008880a00b7816 */ /* 0x002fca00000000ff */
[----:B------:R-:W-:-:S07]  /*25c0*/  IMAD R10, R11, R22, RZ ;  /* 0x000000160b0a7224 */ /* 0x000fce00078e02ff */
.L_x_50:
[----:B------:R-:W-:Y:S05]  /*25d0*/  BSYNC B1 ;  /* 0x0000000000017941 */ /* 0x000fea0003800000 */
.L_x_49:
[----:B-1----:R-:W-:Y:S01]  /*25e0*/  @!P5 IMAD R11, R32, R23, R10 ;  /* 0x00000017200bd224 */ /* 0x002fe200078e020a */
[----:B------:R-:W-:Y:S04]  /*25f0*/  BSSY B1, `(.L_x_51) ;  /* 0x0000006000017945 */ /* 0x000fe80003800000 */
[----:B------:R1:W-:Y:S01]  /*2600*/  @!P5 STG.E.U8 desc[UR38][R4.64+0x10], R11 ;  /* 0x0000100b0400d986 */ /* 0x0003e2000c101126 */
[----:B------:R-:W-:Y:S05]  /*2610*/  @P6 BRA `(.L_x_52) ;  /* 0x00000000000c6947 */ /* 0x000fea0003800000 */
[----:B------:R-:W1:Y:S02]  /*2620*/  LDG.E.U8 R160, desc[UR38][R2.64+0x11] ;  /* 0x0000112602a07981 */ /* 0x000e64000c1e1100 */
[----:B-1----:R-:W-:-:S05]  /*2630*/  PRMT R11, R160, 0x8880, RZ ;  /* 0x00008880a00b7816 */ /* 0x002fca00000000ff */
[----:B------:R-:W-:-:S07]  /*2640*/  IMAD R10, R11, R22, RZ ;  /* 0x000000160b0a7224 */ /* 0x000fce00078e02ff */
.L_x_52:
[----:B------:R-:W-:Y:S05]  /*2650*/  BSYNC B1 ;  /* 0x0000000000017941 */ /* 0x000fea0003800000 */
.L_x_51:
[----:B------:R-:W-:Y:S01]  /*2660*/  @!P6 IMAD R33, R33, R23, R10 ;  /* 0x000000172121e224 */ /* 0x000fe200078e020a */
[----:B------:R-:W-:Y:S04]  /*2670*/  BSSY B1, `(.L_x_53) ;  /* 0x0000006000017945 */ /* 0x000fe80003800000 */
[----:B------:R0:W-:Y:S01]  /*2680*/  @!P6 STG.E.U8 desc[UR38][R4.64+0x11], R33 ;  /* 0x000011210400e986 */ /* 0x0001e2000c101126 */
[----:B------:R-:W-:Y:S05]  /*2690*/  @P2 BRA `(.L_x_54) ;  /* 0x00000000000c2947 */ /* 0x000fea0003800000 */
[----:B------:R-:W1:Y:S02]  /*26a0*/  LDG.E.U8 R160, desc[UR38][R8.64+0x10] ;  /* 0x0000102608a07981 */ /* 0x000e64000c1e1100 */
[----:B-1----:R-:W-:-:S05]  /*26b0*/  PRMT R11, R160, 0x8880, RZ ;  /* 0x00008880a00b7816 */ /* 0x002fca00000000ff */
[----:B------:R-:W-:-:S07]  /*26c0*/  IMAD R10, R11, R22, RZ ;  /* 0x000000160b0a7224 */ /* 0x000fce00078e02ff */
.L_x_54:
[----:B------:R-:W-:Y:S05]  /*26d0*/  BSYNC B1 ;  /* 0x0000000000017941 */ /* 0x000fea0003800000 */
.L_x_53:
[----:B------:R-:W-:Y:S01]  /*26e0*/  ISETP.LT.OR P4, PT, R0, 0x12, !P0 ;  /* 0x000000120000780c */ /* 0x000fe20004781670 */
[----:B-1----:R-:W-:Y:S01]  /*26f0*/  @!P2 IMAD R11, R34, R23, R10 ;  /* 0x00000017220ba224 */ /* 0x002fe200078e020a */
        /* <DEDUP_REMOVED lines=10> */
.L_x_56:
[----:B------:R-:W-:Y:S05]  /*27a0*/  BSYNC B1 ;  /* 0x0000000000017941 */ /* 0x000fea0003800000 */
.L_x_55:
[----:B------:R-:W-:Y:S01]  /*27b0*/  @!P4 IMAD R35, R35, R23, R10 ;  /* 0x000000172323c224 */ /* 0x000fe200078e020a */
[----:B------:R-:W-:Y:S04]  /*27c0*/  BSSY B1, `(.L_x_57) ;  /* 0x0000006000017945 */ /* 0x000fe80003800000 */
[----:B------:R0:W-:Y:S01]  /*27d0*/  @!P4 STG.E.U8 desc[UR38][R6.64+0x11], R35 ;  /* 0x000011230600c986 */ /* 0x0001e2000c101126 */
[----:B------:R-:W-:Y:S05]  /*27e0*/  @P3 BRA `(.L_x_58) ;  /* 0x00000000000c3947 */ /* 0x000fea0003800000 */
[----:B------:R-:W1:Y:S02]  /*27f0*/  LDG.E.U8 R160, desc[UR38][R2.64+0x18] ;  /* 0x0000182602a07981 */ /* 0x000e64000c1e1100 */
[----:B-1----:R-:W-:-:S05]  /*2800*/  PRMT R11, R160, 0x8880, RZ ;  /* 0x00008880a00b7816 */ /* 0x002fca00000000ff */
[----:B------:R-:W-:-:S07]  /*2810*/  IMAD R10, R11, R22, RZ ;  /* 0x000000160b0a7224 */ /* 0x000fce00078e02ff */
.L_x_58:
[----:B------:R-:W-:Y:S05]  /*2820*/  BSYNC B1 ;  /* 0x0000000000017941 */ /* 0x000fea0003800000 */
.L_x_57:
[----:B-1----:R-:W-:Y:S01]  /*2830*/  @!P3 IMAD R11, R36, R23, R10 ;  /* 0x00000017240bb224 */ /* 0x002fe200078e020a */
[----:B------:R-:W-:Y:S04]  /*2840*/  BSSY B1, `(.L_x_59) ;  /* 0x0000006000017945 */ /* 0x000fe80003800000 */
[----:B------:R1:W-:Y:S01]  /*2850*/  @!P3 STG.E.U8 desc[UR38][R4.64+0x18], R11 ;  /* 0x0000180b0400b986 */ /* 0x0003e2000c101126 */
[----:B------:R-:W-:Y:S05]  /*2860*/  @P5 BRA `(.L_x_60) ;  /* 0x00000000000c5947 */ /* 0x000fea0003800000 */
[----:B------:R-:W1:Y:S02]  /*2870*/  LDG.E.U8 R160, desc[UR38][R2.64+0x19] ;  /* 0x0000192602a07981 */ /* 0x000e64000c1e1100 */
[----:B-1----:R-:W-:-:S05]  /*2880*/  PRMT R11, R160, 0x8880, RZ ;  /* 0x00008880a00b7816 */ /* 0x002fca00000000ff */
[----:B------:R-:W-:-:S07]  /*2890*/  IMAD R10, R11, R22, RZ ;  /* 0x000000160b0a7224 */ /* 0x000fce00078e02ff */
.L_x_60:
[----:B------:R-:W-:Y:S05]  /*28a0*/  BSYNC B1 ;  /* 0x0000000000017941 */ /* 0x000fea0003800000 */
.L_x_59:
[----:B------:R-:W-:Y:S01]  /*28b0*/  @!P5 IMAD R37, R37, R23, R10 ;  /* 0x000000172525d224 */ /* 0x000fe200078e020a */
[----:B------:R-:W-:Y:S04]  /*28c0*/  BSSY B1, `(.L_x_61) ;  /* 0x0000006000017945 */ /* 0x000fe80003800000 */
[----:B------:R0:W-:Y:S01]  /*28d0*/  @!P5 STG.E.U8 desc[UR38][R4.64+0x19], R37 ;  /* 0x000019250400d986 */ /* 0x0001e2000c101126 */
[----:B------:R-:W-:Y:S05]  /*28e0*/  @P6 BRA `(.L_x_62) ;  /* 0x00000000000c6947 */ /* 0x000fea0003800000 */
[----:B------:R-:W1:Y:S02]  /*28f0*/  LDG.E.U8 R160, desc[UR38][R8.64+0x18] ;  /* 0x0000182608a07981 */ /* 0x000e64000c1e1100 */
[----:B-1----:R-:W-:-:S05]  /*2900*/  PRMT R11, R160, 0x8880, RZ ;  /* 0x00008880a00b7816 */ /* 0x002fca00000000ff */
[----:B------:R-:W-:-:S07]  /*2910*/  IMAD R10, R11, R22, RZ ;  /* 0x000000160b0a7224 */ /* 0x000fce00078e02ff */
.L_x_62:
[----:B------:R-:W-:Y:S05]  /*2920*/  BSYNC B1 ;  /* 0x0000000000017941 */ /* 0x000fea0003800000 */
.L_x_61:
[----:B-1----:R-:W-:Y:S01]  /*2930*/  @!P6 IMAD R11, R38, R23, R10 ;  /* 0x00000017260be224 */ /* 0x002fe200078e020a */
[----:B------:R-:W-:Y:S04]  /*2940*/  BSSY B1, `(.L_x_63) ;  /* 0x0000006000017945 */ /* 0x000fe80003800000 */
[----:B------:R1:W-:Y:S01]  /*2950*/  @!P6 STG.E.U8 desc[UR38][R6.64+0x18], R11 ;  /* 0x0000180b0600e986 */ /* 0x0003e2000c101126 */
[----:B------:R-:W-:Y:S05]  /*2960*/  @P2 BRA `(.L_x_64) ;  /* 0x00000000000c2947 */ /* 0x000fea0003800000 */
[----:B------:R-:W1:Y:S02]  /*2970*/  LDG.E.U8 R160, desc[UR38][R8.64+0x19] ;  /* 0x0000192608a07981 */ /* 0x000e64000c1e1100 */
[----:B-1----:R-:W-:-:S05]  /*2980*/  PRMT R11, R160, 0x8880, RZ ;  /* 0x00008880a00b7816 */ /* 0x002fca00000000ff */
[----:B------:R-:W-:-:S07]  /*2990*/  IMAD R10, R11, R22, RZ ;  /* 0x000000160b0a7224 */ /* 0x000fce00078e02ff */
.L_x_64:
[----:B------:R-:W-:Y:S05]  /*29a0*/  BSYNC B1 ;  /* 0x0000000000017941 */ /* 0x000fea0003800000 */
.L_x_63:
        /* <DEDUP_REMOVED lines=12> */
.L_x_66:
[----:B------:R-:W-:Y:S05]  /*2a70*/  BSYNC B1 ;  /* 0x0000000000017941 */ /* 0x000fea0003800000 */
.L_x_65:
[----:B-1----:R-:W-:Y:S01]  /*2a80*/  @!P4 IMAD R11, R40, R23, R10 ;  /* 0x00000017280bc224 */ /* 0x002fe200078e020a */
[----:B------:R-:W-:Y:S04]  /*2a90*/  BSSY B1, `(.L_x_67) ;  /* 0x0000006000017945 */ /* 0x000fe80003800000 */
[----:B------:R1:W-:Y:S01]  /*2aa0*/  @!P4 STG.E.U8 desc[UR38][R4.64+0x20], R11 ;  /* 0x0000200b0400c986 */ /* 0x0003e2000c101126 */
[----:B------:R-:W-:Y:S05]  /*2ab0*/  @P3 BRA `(.L_x_68) ;  /* 0x00000000000c3947 */ /* 0x000fea0003800000 */
[----:B------:R-:W1:Y:S02]  /*2ac0*/  LDG.E.U8 R160, desc[UR38][R2.64+0x21] ;  /* 0x0000212602a07981 */ /* 0x000e64000c1e1100 */
[----:B-1----:R-:W-:-:S05]  /*2ad0*/  PRMT R11, R160, 0x8880, RZ ;  /* 0x00008880a00b7816 */ /* 0x002fca00000000ff */
[----:B------:R-:W-:-:S07]  /*2ae0*/  IMAD R10, R11, R22, RZ ;  /* 0x000000160b0a7224 */ /* 0x000fce00078e02ff */
.L_x_68:
[----:B------:R-:W-:Y:S05]  /*2af0*/  BSYNC B1 ;  /* 0x0000000000017941 */ /* 0x000fea0003800000 */
.L_x_67:
[----:B------:R-:W-:Y:S01]  /*2b00*/  @!P3 IMAD R41, R41, R23, R10 ;  /* 0x000000172929b224 */ /* 0x000fe200078e020a */
[----:B------:R-:W-:Y:S04]  /*2b10*/  BSSY B1, `(.L_x_69) ;  /* 0x0000006000017945 */ /* 0x000fe80003800000 */
[----:B------:R0:W-:Y:S01]  /*2b20*/  @!P3 STG.E.U8 desc[UR38][R4.64+0x21], R41 ;  /* 0x000021290400b986 */ /* 0x0001e2000c101126 */
[----:B------:R-:W-:Y:S05]  /*2b30*/  @P5 BRA `(.L_x_70) ;  /* 0x00000000000c5947 */ /* 0x000fea0003800000 */
[----:B------:R-:W1:Y:S02]  /*2b40*/  LDG.E.U8 R160, desc[UR38][R8.64+0x20] ;  /* 0x0000202608a07981 */ /* 0x000e64000c1e1100 */
[----:B-1----:R-:W-:-:S05]  /*2b50*/  PRMT R11, R160, 0x8880, RZ ;  /* 0x00008880a00b7816 */ /* 0x002fca00000000ff */
[----:B------:R-:W-:-:S07]  /*2b60*/  IMAD R10, R11, R22, RZ ;  /* 0x000000160b0a7224 */ /* 0x000fce00078e02ff */
.L_x_70:
[----:B------:R-:W-:Y:S05]  /*2b70*/  BSYNC B1 ;  /* 0x0000000000017941 */ /* 0x000fea0003800000 */
.L_x_69:
[----:B-1----:R-:W-:Y:S01]  /*2b80*/  @!P5 IMAD R11, R42, R23, R10 ;  /* 0x000000172a0bd224 */ /* 0x002fe200078e020a */
[----:B------:R-:W-:Y:S04]  /*2b90*/  BSSY B1, `(.L_x_71) ;  /* 0x0000006000017945 */ /* 0x000fe80003800000 */
[----:B------:R1:W-:Y:S01]  /*2ba0*/  @!P5 STG.E.U8 desc[UR38][R6.64+0x20], R11 ;  /* 0x0000200b0600d986 */ /* 0x0003e2000c101126 */
[----:B------:R-:W-:Y:S05]  /*2bb0*/  @P6 BRA `(.L_x_72) ;  /* 0x00000000000c6947 */ /* 0x000fea0003800000 */
[----:B------:R-:W1:Y:S02]  /*2bc0*/  LDG.E.U8 R160, desc[UR38][R8.64+0x21] ;  /* 0x0000212608a07981 */ /* 0x000e64000c1e1100 */
[----:B-1----:R-:W-:-:S05]  /*2bd0*/  PRMT R11, R160, 0x8880, RZ ;  /* 0x00008880a00b7816 */ /* 0x002fca00000000ff */
[----:B------:R-:W-:-:S07]  /*2be0*/  IMAD R10, R11, R22, RZ ;  /* 0x000000160b0a7224 */ /* 0x000fce00078e02ff */
.L_x_72:
[----:B------:R-:W-:Y:S05]  /*2bf0*/  BSYNC B1 ;  /* 0x0000000000017941 */ /* 0x000fea0003800000 */
.L_x_71:
[----:B------:R-:W-:Y:S01]  /*2c00*/  @!P6 IMAD R43, R43, R23, R10 ;  /* 0x000000172b2be224 */ /* 0x000fe200078e020a */
[----:B------:R-:W-:Y:S04]  /*2c10*/  BSSY B1, `(.L_x_73) ;  /* 0x0000006000017945 */ /* 0x000fe80003800000 */
[----:B------:R0:W-:Y:S01]  /*2c20*/  @!P6 STG.E.U8 desc[UR38][R6.64+0x21], R43 ;  /* 0x0000212b0600e986 */ /* 0x0001e2000c101126 */
[----:B------:R-:W-:Y:S05]  /*2c30*/  @P2 BRA `(.L_x_74) ;  /* 0x00000000000c2947 */ /* 0x000fea0003800000 */
[----:B------:R-:W1:Y:S02]  /*2c40*/  LDG.E.U8 R160, desc[UR38][R2.64+0x28] ;  /* 0x0000282602a07981 */ /* 0x000e64000c1e1100 */
[----:B-1----:R-:W-:-:S05]  /*2c50*/  PRMT R11, R160, 0x8880, RZ ;  /* 0x00008880a00b7816 */ /* 0x002fca00000000ff */
[----:B------:R-:W-:-:S07]  /*2c60*/  IMAD R10, R11, R22, RZ ;  /* 0x000000160b0a7224 */ /* 0x000fce00078e02ff */
.L_x_74:
[----:B------:R-:W-:Y:S05]  /*2c70*/  BSYNC B1 ;  /* 0x0000000000017941 */ /* 0x000fea0003800000 */
.L_x_73:
        /* <DEDUP_REMOVED lines=12> */
.L_x_76:
[----:B------:R-:W-:Y:S05]  /*2d40*/  BSYNC B1 ;  /* 0x0000000000017941 */ /* 0x000fea0003800000 */
.L_x_75:
[----:B------:R-:W-:Y:S01]  /*2d50*/  @!P4 IMAD R45, R45, R23, R10 ;  /* 0x000000172d2dc224 */ /* 0x000fe200078e020a */
[----:B------:R-:W-:Y:S04]  /*2d60*/  BSSY B1, `(.L_x_77) ;  /* 0x0000006000017945 */ /* 0x000fe80003800000 */
[----:B------:R0:W-:Y:S01]  /*2d70*/  @!P4 STG.E.U8 desc[UR38][R4.64+0x29], R45 ;  /* 0x0000292d0400c986 */ /* 0x0001e2000c101126 */
[----:B------:R-:W-:Y:S05]  /*2d80*/  @P3 BRA `(.L_x_78) ;  /* 0x00000000000c3947 */ /* 0x000fea0003800000 */
[----:B------:R-:W1:Y:S02]  /*2d90*/  LDG.E.U8 R160, desc[UR38][R8.64+0x28] ;  /* 0x0000282608a07981 */ /* 0x000e64000c1e1100 */
[----:B-1----:R-:W-:-:S05]  /*2da0*/  PRMT R11, R160, 0x8880, RZ ;  /* 0x00008880a00b7816 */ /* 0x002fca00000000ff */
[----:B------:R-:W-:-:S07]  /*2db0*/  IMAD R10, R11, R22, RZ ;  /* 0x000000160b0a7224 */ /* 0x000fce00078e02ff */
.L_x_78:
[----:B------:R-:W-:Y:S05]  /*2dc0*/  BSYNC B1 ;  /* 0x0000000000017941 */ /* 0x000fea0003800000 */
.L_x_77:
[----:B-1----:R-:W-:Y:S01]  /*2dd0*/  @!P3 IMAD R11, R46, R23, R10 ;  /* 0x000000172e0bb224 */ /* 0x002fe200078e020a */
[----:B------:R-:W-:Y:S04]  /*2de0*/  BSSY B1, `(.L_x_79) ;  /* 0x0000006000017945 */ /* 0x000fe80003800000 */
[----:B------:R1:W-:Y:S01]  /*2df0*/  @!P3 STG.E.U8 desc[UR38][R6.64+0x28], R11 ;  /* 0x0000280b0600b986 */ /* 0x0003e2000c101126 */
[----:B------:R-:W-:Y:S05]  /*2e00*/  @P5 BRA `(.L_x_80) ;  /* 0x00000000000c5947 */ /* 0x000fea0003800000 */
[----:B------:R-:W1:Y:S02]  /*2e10*/  LDG.E.U8 R160, desc[UR38][R8.64+0x29] ;  /* 0x0000292608a07981 */ /* 0x000e64000c1e1100 */
[----:B-1----:R-:W-:-:S05]  /*2e20*/  PRMT R11, R160, 0x8880, RZ ;  /* 0x00008880a00b7816 */ /* 0x002fca00000000ff */
[----:B------:R-:W-:-:S07]  /*2e30*/  IMAD R10, R11, R22, RZ ;  /* 0x000000160b0a7224 */ /* 0x000fce00078e02ff */
.L_x_80:
[----:B------:R-:W-:Y:S05]  /*2e40*/  BSYNC B1 ;  /* 0x0000000000017941 */ /* 0x000fea0003800000 */
.L_x_79:
[----:B------:R-:W-:Y:S01]  /*2e50*/  @!P5 IMAD R47, R47, R23, R10 ;  /* 0x000000172f2fd224 */ /* 0x000fe200078e020a */
[----:B------:R-:W-:Y:S04]  /*2e60*/  BSSY B1, `(.L_x_81) ;  /* 0x0000006000017945 */ /* 0x000fe80003800000 */
[----:B------:R0:W-:Y:S01]  /*2e70*/  @!P5 STG.E.U8 desc[UR38][R6.64+0x29], R47 ;  /* 0x0000292f0600d986 */ /* 0x0001e2000c101126 */
[----:B------:R-:W-:Y:S05]  /*2e80*/  @P6 BRA `(.L_x_82) ;  /* 0x00000000000c6947 */ /* 0x000fea0003800000 */
[----:B------:R-:W1:Y:S02]  /*2e90*/  LDG.E.U8 R160, desc[UR38][R2.64+0x30] ;  /* 0x0000302602a07981 */ /* 0x000e64000c1e1100 */
[----:B-1----:R-:W-:-:S05]  /*2ea0*/  PRMT R11, R160, 0x8880, RZ ;  /* 0x00008880a00b7816 */ /* 0x002fca00000000ff */
[----:B------:R-:W-:-:S07]  /*2eb0*/  IMAD R10, R11, R22, RZ ;  /* 0x000000160b0a7224 */ /* 0x000fce00078e02ff */
.L_x_82:
[----:B------:R-:W-:Y:S05]  /*2ec0*/  BSYNC B1 ;  /* 0x0000000000017941 */ /* 0x000fea0003800000 */
.L_x_81:
[----:B-1----:R-:W-:Y:S01]  /*2ed0*/  @!P6 IMAD R11, R48, R23, R10 ;  /* 0x00000017300be224 */ /* 0x002fe200078e020a */
[----:B------:R-:W-:Y:S04]  /*2ee0*/  BSSY B1, `(.L_x_83) ;  /* 0x0000006000017945 */ /* 0x000fe80003800000 */
[----:B------:R1:W-:Y:S01]  /*2ef0*/  @!P6 STG.E.U8 desc[UR38][R4.64+0x30], R11 ;  /* 0x0000300b0400e986 */ /* 0x0003e2000c101126 */
[----:B------:R-:W-:Y:S05]  /*2f00*/  @P2 BRA `(.L_x_84) ;  /* 0x00000000000c2947 */ /* 0x000fea0003800000 */
[----:B------:R-:W1:Y:S02]  /*2f10*/  LDG.E.U8 R160, desc[UR38][R2.64+0x31] ;  /* 0x0000312602a07981 */ /* 0x000e64000c1e1100 */
[----:B-1----:R-:W-:-:S05]  /*2f20*/  PRMT R11, R160, 0x8880, RZ ;  /* 0x00008880a00b7816 */ /* 0x002fca00000000ff */
[----:B------:R-:W-:-:S07]  /*2f30*/  IMAD R10, R11, R22, RZ ;  /* 0x000000160b0a7224 */ /* 0x000fce00078e02ff */
.L_x_84:
[----:B------:R-:W-:Y:S05]  /*2f40*/  BSYNC B1 ;  /* 0x0000000000017941 */ /* 0x000fea0003800000 */
.L_x_83:
        /* <DEDUP_REMOVED lines=12> */
.L_x_86:
[----:B------:R-:W-:Y:S05]  /*3010*/  BSYNC B1 ;  /* 0x0000000000017941 */ /* 0x000fea0003800000 */
.L_x_85:
[----:B-1----:R-:W-:Y:S01]  /*3020*/  @!P4 IMAD R11, R50, R23, R10 ;  /* 0x00000017320bc224 */ /* 0x002fe200078e020a */
[----:B------:R-:W-:Y:S04]  /*3030*/  BSSY B1, `(.L_x_87) ;  /* 0x0000006000017945 */ /* 0x000fe80003800000 */
[----:B------:R1:W-:Y:S01]  /*3040*/  @!P4 STG.E.U8 desc[UR38][R6.64+0x30], R11 ;  /* 0x0000300b0600c986 */ /* 0x0003e2000c101126 */
[----:B------:R-:W-:Y:S05]  /*3050*/  @P3 BRA `(.L_x_88) ;  /* 0x00000000000c3947 */ /* 0x000fea0003800000 */
[----:B------:R-:W1:Y:S02]  /*3060*/  LDG.E.U8 R160, desc[UR38][R8.64+0x31] ;  /* 0x0000312608a07981 */ /* 0x000e64000c1e1100 */
[----:B-1----:R-:W-:-:S05]  /*3070*/  PRMT R11, R160, 0x8880, RZ ;  /* 0x00008880a00b7816 */ /* 0x002fca00000000ff */
[----:B------:R-:W-:-:S07]  /*3080*/  IMAD R10, R11, R22, RZ ;  /* 0x000000160b0a7224 */ /* 0x000fce00078e02ff */
.L_x_88:
[----:B------:R-:W-:Y:S05]  /*3090*/  BSYNC B1 ;  /* 0x0000000000017941 */ /* 0x000fea0003800000 */
.L_x_87:
[----:B------:R-:W-:Y:S01]  /*30a0*/  @!P3 IMAD R51, R51, R23, R10 ;  /* 0x000000173333b224 */ /* 0x000fe200078e020a */
[----:B------:R-:W-:Y:S04]  /*30b0*/  BSSY B1, `(.L_x_89) ;  /* 0x0000006000017945 */ /* 0x000fe80003800000 */
[----:B------:R0:W-:Y:S01]  /*30c0*/  @!P3 STG.E.U8 desc[UR38][R6.64+0x31], R51 ;  /* 0x000031330600b986 */ /* 0x0001e2000c101126 */
[----:B------:R-:W-:Y:S05]  /*30d0*/  @P5 BRA `(.L_x_90) ;  /* 0x00000000000c5947 */ /* 0x000fea0003800000 */
[----:B------:R-:W1:Y:S02]  /*30e0*/  LDG.E.U8 R160, desc[UR38][R2.64+0x38] ;  /* 0x0000382602a07981 */ /* 0x000e64000c1e1100 */
[----:B-1----:R-:W-:-:S05]  /*30f0*/  PRMT R11, R160, 0x8880, RZ ;  /* 0x00008880a00b7816 */ /* 0x002fca00000000ff */
[----:B------:R-:W-:-:S07]  /*3100*/  IMAD R10, R11, R22, RZ ;  /* 0x000000160b0a7224 */ /* 0x000fce00078e02ff */
.L_x_90:
[----:B------:R-:W-:Y:S05]  /*3110*/  BSYNC B1 ;  /* 0x0000000000017941 */ /* 0x000fea0003800000 */
.L_x_89:
[----:B-1----:R-:W-:Y:S01]  /*3120*/  @!P5 IMAD R11, R52, R23, R10 ;  /* 0x00000017340bd224 */ /* 0x002fe200078e020a */
[----:B------:R-:W-:Y:S04]  /*3130*/  BSSY B1, `(.L_x_91) ;  /* 0x0000006000017945 */ /* 0x000fe80003800000 */
[----:B------:R1:W-:Y:S01]  /*3140*/  @!P5 STG.E.U8 desc[UR38][R4.64+0x38], R11 ;  /* 0x0000380b0400d986 */ /* 0x0003e2000c101126 */
[----:B------:R-:W-:Y:S05]  /*3150*/  @P6 BRA `(.L_x_92) ;  /* 0x00000000000c6947 */ /* 0x000fea0003800000 */
[----:B------:R-:W1:Y:S02]  /*3160*/  LDG.E.U8 R160, desc[UR38][R2.64+0x39] ;  /* 0x0000392602a07981 */ /* 0x000e64000c1e1100 */
[----:B-1----:R-:W-:-:S05]  /*3170*/  PRMT R11, R160, 0x8880, RZ ;  /* 0x00008880a00b7816 */ /* 0x002fca00000000ff */
[----:B------:R-:W-:-:S07]  /*3180*/  IMAD R10, R11, R22, RZ ;  /* 0x000000160b0a7224 */ /* 0x000fce00078e02ff */
.L_x_92:
[----:B------:R-:W-:Y:S05]  /*3190*/  BSYNC B1 ;  /* 0x0000000000017941 */ /* 0x000fea0003800000 */
.L_x_91:
[----:B------:R-:W-:Y:S01]  /*31a0*/  @!P6 IMAD R53, R53, R23, R10 ;  /* 0x000000173535e224 */ /* 0x000fe200078e020a */
[----:B------:R-:W-:Y:S04]  /*31b0*/  BSSY B1, `(.L_x_93) ;  /* 0x0000006000017945 */ /* 0x000fe80003800000 */
[----:B------:R0:W-:Y:S01]  /*31c0*/  @!P6 STG.E.U8 desc[UR38][R4.64+0x39], R53 ;  /* 0x000039350400e986 */ /* 0x0001e2000c101126 */
[----:B------:R-:W-:Y:S05]  /*31d0*/  @P2 BRA `(.L_x_94) ;  /* 0x00000000000c2947 */ /* 0x000fea0003800000 */
[----:B------:R-:W1:Y:S02]  /*31e0*/  LDG.E.U8 R160, desc[UR38][R8.64+0x38] ;  /* 0x0000382608a07981 */ /* 0x000e64000c1e1100 */
[----:B-1----:R-:W-:-:S05]  /*31f0*/  PRMT R11, R160, 0x8880, RZ ;  /* 0x00008880a00b7816 */ /* 0x002fca00000000ff */
[----:B------:R-:W-:-:S07]  /*3200*/  IMAD R10, R11, R22, RZ ;  /* 0x000000160b0a7224 */ /* 0x000fce00078e02ff */
.L_x_94:
[----:B------:R-:W-:Y:S05]  /*3210*/  BSYNC B1 ;  /* 0x0000000000017941 */ /* 0x000fea0003800000 */
.L_x_93:
        /* <DEDUP_REMOVED lines=12> */
.L_x_96:
[----:B------:R-:W-:Y:S05]  /*32e0*/  BSYNC B1 ;  /* 0x0000000000017941 */ /* 0x000fea0003800000 */
.L_x_95:
[----:B------:R-:W-:Y:S01]  /*32f0*/  @!P4 IMAD R55, R55, R23, R10 ;  /* 0x000000173737c224 */ /* 0x000fe200078e020a */
[----:B------:R-:W-:Y:S04]  /*3300*/  BSSY B1, `(.L_x_97) ;  /* 0x0000006000017945 */ /* 0x000fe80003800000 */
[----:B------:R0:W-:Y:S01]  /*3310*/  @!P4 STG.E.U8 desc[UR38][R6.64+0x39], R55 ;  /* 0x000039370600c986 */ /* 0x0001e2000c101126 */
[----:B------:R-:W-:Y:S05]  /*3320*/  @P3 BRA `(.L_x_98) ;  /* 0x00000000000c3947 */ /* 0x000fea0003800000 */
[----:B------:R-:W1:Y:S02]  /*3330*/  LDG.E.U8 R160, desc[UR38][R2.64+0x40] ;  /* 0x0000402602a07981 */ /* 0x000e64000c1e1100 */
[----:B-1----:R-:W-:-:S05]  /*3340*/  PRMT R11, R160, 0x8880, RZ ;  /* 0x00008880a00b7816 */ /* 0x002fca00000000ff */
[----:B------:R-:W-:-:S07]  /*3350*/  IMAD R10, R11, R22, RZ ;  /* 0x000000160b0a7224 */ /* 0x000fce00078e02ff */
.L_x_98:
[----:B------:R-:W-:Y:S05]  /*3360*/  BSYNC B1 ;  /* 0x0000000000017941 */ /* 0x000fea0003800000 */
.L_x_97:
[----:B-1----:R-:W-:Y:S01]  /*3370*/  @!P3 IMAD R11, R56, R23, R10 ;  /* 0x00000017380bb224 */ /* 0x002fe200078e020a */
[----:B------:R-:W-:Y:S04]  /*3380*/  BSSY B1, `(.L_x_99) ;  /* 0x0000006000017945 */ /* 0x000fe80003800000 */
[----:B------:R1:W-:Y:S01]  /*3390*/  @!P3 STG.E.U8 desc[UR38][R4.64+0x40], R11 ;  /* 0x0000400b0400b986 */ /* 0x0003e2000c101126 */
[----:B------:R-:W-:Y:S05]  /*33a0*/  @P5 BRA `(.L_x_100) ;  /* 0x00000000000c5947 */ /* 0x000fea0003800000 */
[----:B------:R-:W1:Y:S02]  /*33b0*/  LDG.E.U8 R160, desc[UR38][R2.64+0x41] ;  /* 0x0000412602a07981 */ /* 0x000e64000c1e1100 */
[----:B-1----:R-:W-:-:S05]  /*33c0*/  PRMT R11, R160, 0x8880, RZ ;  /* 0x00008880a00b7816 */ /* 0x002fca00000000ff */
[----:B------:R-:W-:-:S07]  /*33d0*/  IMAD R10, R11, R22, RZ ;  /* 0x000000160b0a7224 */ /* 0x000fce00078e02ff */
.L_x_100:
[----:B------:R-:W-:Y:S05]  /*33e0*/  BSYNC B1 ;  /* 0x0000000000017941 */ /* 0x000fea0003800000 */
.L_x_99:
[----:B------:R-:W-:Y:S01]  /*33f0*/  @!P5 IMAD R57, R57, R23, R10 ;  /* 0x000000173939d224 */ /* 0x000fe200078e020a */
[----:B------:R-:W-:Y:S04]  /*3400*/  BSSY B1, `(.L_x_101) ;  /* 0x0000006000017945 */ /* 0x000fe80003800000 */
[----:B------:R0:W-:Y:S01]  /*3410*/  @!P5 STG.E.U8 desc[UR38][R4.64+0x41], R57 ;  /* 0x000041390400d986 */ /* 0x0001e2000c101126 */
[----:B------:R-:W-:Y:S05]  /*3420*/  @P6 BRA `(.L_x_102) ;  /* 0x00000000000c6947 */ /* 0x000fea0003800000 */
[----:B------:R-:W1:Y:S02]  /*3430*/  LDG.E.U8 R160, desc[UR38][R8.64+0x40] ;  /* 0x0000402608a07981 */ /* 0x000e64000c1e1100 */
[----:B-1----:R-:W-:-:S05]  /*3440*/  PRMT R11, R160, 0x8880, RZ ;  /* 0x00008880a00b7816 */ /* 0x002fca00000000ff */
[----:B------:R-:W-:-:S07]  /*3450*/  IMAD R10, R11, R22, RZ ;  /* 0x000000160b0a7224 */ /* 0x000fce00078e02ff */
.L_x_102:
[----:B------:R-:W-:Y:S05]  /*3460*/  BSYNC B1 ;  /* 0x0000000000017941 */ /* 0x000fea0003800000 */
.L_x_101:
[----:B-1----:R-:W-:Y:S01]  /*3470*/  @!P6 IMAD R11, R58, R23, R10 ;  /* 0x000000173a0be224 */ /* 0x002fe200078e020a */
[----:B------:R-:W-:Y:S04]  /*3480*/  BSSY B1, `(.L_x_103) ;  /* 0x0000006000017945 */ /* 0x000fe80003800000 */
[----:B------:R1:W-:Y:S01]  /*3490*/  @!P6 STG.E.U8 desc[UR38][R6.64+0x40], R11 ;  /* 0x0000400b0600e986 */ /* 0x0003e2000c101126 */
[----:B------:R-:W-:Y:S05]  /*34a0*/  @P2 BRA `(.L_x_104) ;  /* 0x00000000000c2947 */ /* 0x000fea0003800000 */
[----:B------:R-:W1:Y:S02]  /*34b0*/  LDG.E.U8 R160, desc[UR38][R8.64+0x41] ;  /* 0x0000412608a07981 */ /* 0x000e64000c1e1100 */
[----:B-1----:R-:W-:-:S05]  /*34c0*/  PRMT R11, R160, 0x8880, RZ ;  /* 0x00008880a00b7816 */ /* 0x002fca00000000ff */
[----:B------:R-:W-:-:S07]  /*34d0*/  IMAD R10, R11, R22, RZ ;  /* 0x000000160b0a7224 */ /* 0x000fce00078e02ff */
.L_x_104:
[----:B------:R-:W-:Y:S05]  /*34e0*/  BSYNC B1 ;  /* 0x0000000000017941 */ /* 0x000fea0003800000 */
.L_x_103:
        /* <DEDUP_REMOVED lines=12> */
.L_x_106:
[----:B------:R-:W-:Y:S05]  /*35b0*/  BSYNC B1 ;  /* 0x0000000000017941 */ /* 0x000fea0003800000 */
.L_x_105:
[----:B-1----:R-:W-:Y:S01]  /*35c0*/  @!P4 IMAD R11, R60, R23, R10 ;  /* 0x000000173c0bc224 */ /* 0x002fe200078e020a */
[----:B------:R-:W-:Y:S04]  /*35d0*/  BSSY B1, `(.L_x_107) ;  /* 0x0000006000017945 */ /* 0x000fe80003800000 */
[----:B------:R1:W-:Y:S01]  /*35e0*/  @!P4 STG.E.U8 desc[UR38][R4.64+0x48], R11 ;  /* 0x0000480b0400c986 */ /* 0x0003e2000c101126 */
[----:B------:R-:W-:Y:S05]  /*35f0*/  @P3 BRA `(.L_x_108) ;  /* 0x00000000000c3947 */ /* 0x000fea0003800000 */
[----:B------:R-:W1:Y:S02]  /*3600*/  LDG.E.U8 R160, desc[UR38][R2.64+0x49] ;  /* 0x0000492602a07981 */ /* 0x000e64000c1e1100 */
[----:B-1----:R-:W-:-:S05]  /*3610*/  PRMT R11, R160, 0x8880, RZ ;  /* 0x00008880a00b7816 */ /* 0x002fca00000000ff */
[----:B------:R-:W-:-:S07]  /*3620*/  IMAD R10, R11, R22, RZ ;  /* 0x000000160b0a7224 */ /* 0x000fce00078e02ff */
.L_x_108:
[----:B------:R-:W-:Y:S05]  /*3630*/  BSYNC B1 ;  /* 0x0000000000017941 */ /* 0x000fea0003800000 */
.L_x_107:
[----:B------:R-:W-:Y:S01]  /*3640*/  @!P3 IMAD R61, R61, R23, R10 ;  /* 0x000000173d3db224 */ /* 0x000fe200078e020a */
[----:B------:R-:W-:Y:S04]  /*3650*/  BSSY B1, `(.L_x_109) ;  /* 0x0000006000017945 */ /* 0x000fe80003800000 */
[----:B------:R0:W-:Y:S01]  /*3660*/  @!P3 STG.E.U8 desc[UR38][R4.64+0x49], R61 ;  /* 0x0000493d0400b986 */ /* 0x0001e2000c101126 */
[----:B------:R-:W-:Y:S05]  /*3670*/  @P5 BRA `(.L_x_110) ;  /* 0x00000000000c5947 */ /* 0x000fea0003800000 */
[----:B------:R-:W1:Y:S02]  /*3680*/  LDG.E.U8 R160, desc[UR38][R8.64+0x48] ;  /* 0x0000482608a07981 */ /* 0x000e64000c1e1100 */
[----:B-1----:R-:W-:-:S05]  /*3690*/  PRMT R11, R160, 0x8880, RZ ;  /* 0x00008880a00b7816 */ /* 0x002fca00000000ff */
[----:B------:R-:W-:-:S07]  /*36a0*/  IMAD R10, R11, R22, RZ ;  /* 0x000000160b0a7224 */ /* 0x000fce00078e02ff */
.L_x_110:
[----:B------:R-:W-:Y:S05]  /*36b0*/  BSYNC B1 ;  /* 0x0000000000017941 */ /* 0x000fea0003800000 */
.L_x_109:
[----:B-1----:R-:W-:Y:S01]  /*36c0*/  @!P5 IMAD R11, R62, R23, R10 ;  /* 0x000000173e0bd224 */ /* 0x002fe200078e020a */
[----:B------:R-:W-:Y:S04]  /*36d0*/  BSSY B1, `(.L_x_111) ;  /* 0x0000006000017945 */ /* 0x000fe80003800000 */
[----:B------:R1:W-:Y:S01]  /*36e0*/  @!P5 STG.E.U8 desc[UR38][R6.64+0x48], R11 ;  /* 0x0000480b0600d986 */ /* 0x0003e2000c101126 */
[----:B------:R-:W-:Y:S05]  /*36f0*/  @P6 BRA `(.L_x_112) ;  /* 0x00000000000c6947 */ /* 0x000fea0003800000 */
[----:B------:R-:W1:Y:S02]  /*3700*/  LDG.E.U8 R160, desc[UR38][R8.64+0x49] ;  /* 0x0000492608a07981 */ /* 0x000e64000c1e1100 */
[----:B-1----:R-:W-:-:S05]  /*3710*/  PRMT R11, R160, 0x8880, RZ ;  /* 0x00008880a00b7816 */ /* 0x002fca00000000ff */
[----:B------:R-:W-:-:S07]  /*3720*/  IMAD R10, R11, R22, RZ ;  /* 0x000000160b0a7224 */ /* 0x000fce00078e02ff */
.L_x_112:
[----:B------:R-:W-:Y:S05]  /*3730*/  BSYNC B1 ;  /* 0x0000000000017941 */ /* 0x000fea0003800000 */
.L_x_111:
[----:B------:R-:W-:Y:S01]  /*3740*/  @!P6 IMAD R63, R63, R23, R10 ;  /* 0x000000173f3fe224 */ /* 0x000fe200078e020a */
[----:B------:R-:W-:Y:S04]  /*3750*/  BSSY B1, `(.L_x_113) ;  /* 0x0000006000017945 */ /* 0x000fe80003800000 */
[----:B------:R0:W-:Y:S01]  /*3760*/  @!P6 STG.E.U8 desc[UR38][R6.64+0x49], R63 ;  /* 0x0000493f0600e986 */ /* 0x0001e2000c101126 */
[----:B------:R-:W-:Y:S05]  /*3770*/  @P2 BRA `(.L_x_114) ;  /* 0x00000000000c2947 */ /* 0x000fea0003800000 */
[----:B------:R-:W1:Y:S02]  /*3780*/  LDG.E.U8 R160, desc[UR38][R2.64+0x50] ;  /* 0x0000502602a07981 */ /* 0x000e64000c1e1100 */
[----:B-1----:R-:W-:-:S05]  /*3790*/  PRMT R11, R160, 0x8880, RZ ;  /* 0x00008880a00b7816 */ /* 0x002fca00000000ff */
[----:B------:R-:W-:-:S07]  /*37a0*/  IMAD R10, R11, R22, RZ ;  /* 0x000000160b0a7224 */ /* 0x000fce00078e02ff */
.L_x_114:
[----:B------:R-:W-:Y:S05]  /*37b0*/  BSYNC B1 ;  /* 0x0000000000017941 */ /* 0x000fea0003800000 */
.L_x_113:
        /* <DEDUP_REMOVED lines=12> */
.L_x_116:
[----:B------:R-:W-:Y:S05]  /*3880*/  BSYNC B1 ;  /* 0x0000000000017941 */ /* 0x000fea0003800000 */
.L_x_115:
[----:B------:R-:W-:Y:S01]  /*3890*/  @!P4 IMAD R65, R65, R23, R10 ;  /* 0x000000174141c224 */ /* 0x000fe200078e020a */
[----:B------:R-:W-:Y:S04]  /*38a0*/  BSSY B1, `(.L_x_117) ;  /* 0x0000006000017945 */ /* 0x000fe80003800000 */
[----:B------:R0:W-:Y:S01]  /*38b0*/  @!P4 STG.E.U8 desc[UR38][R4.64+0x51], R65 ;  /* 0x000051410400c986 */ /* 0x0001e2000c101126 */
[----:B------:R-:W-:Y:S05]  /*38c0*/  @P3 BRA `(.L_x_118) ;  /* 0x00000000000c3947 */ /* 0x000fea0003800000 */
[----:B------:R-:W1:Y:S02]  /*38d0*/  LDG.E.U8 R160, desc[UR38][R8.64+0x50] ;  /* 0x0000502608a07981 */ /* 0x000e64000c1e1100 */
[----:B-1----:R-:W-:-:S05]  /*38e0*/  PRMT R11, R160, 0x8880, RZ ;  /* 0x00008880a00b7816 */ /* 0x002fca00000000ff */
[----:B------:R-:W-:-:S07]  /*38f0*/  IMAD R10, R11, R22, RZ ;  /* 0x000000160b0a7224 */ /* 0x000fce00078e02ff */
.L_x_118:
[----:B------:R-:W-:Y:S05]  /*3900*/  BSYNC B1 ;  /* 0x0000000000017941 */ /* 0x000fea0003800000 */
.L_x_117:
[----:B-1----:R-:W-:Y:S01]  /*3910*/  @!P3 IMAD R11, R66, R23, R10 ;  /* 0x00000017420bb224 */ /* 0x002fe200078e020a */
[----:B------:R-:W-:Y:S04]  /*3920*/  BSSY B1, `(.L_x_119) ;  /* 0x0000006000017945 */ /* 0x000fe80003800000 */
[----:B------:R1:W-:Y:S01]  /*3930*/  @!P3 STG.E.U8 desc[UR38][R6.64+0x50], R11 ;  /* 0x0000500b0600b986 */ /* 0x0003e2000c101126 */
[----:B------:R-:W-:Y:S05]  /*3940*/  @P5 BRA `(.L_x_120) ;  /* 0x00000000000c5947 */ /* 0x000fea0003800000 */
[----:B------:R-:W1:Y:S02]  /*3950*/  LDG.E.U8 R160, desc[UR38][R8.64+0x51] ;  /* 0x0000512608a07981 */ /* 0x000e64000c1e1100 */
[----:B-1----:R-:W-:-:S05]  /*3960*/  PRMT R11, R160, 0x8880, RZ ;  /* 0x00008880a00b7816 */ /* 0x002fca00000000ff */
[----:B------:R-:W-:-:S07]  /*3970*/  IMAD R10, R11, R22, RZ ;  /* 0x000000160b0a7224 */ /* 0x000fce00078e02ff */
.L_x_120:
[----:B------:R-:W-:Y:S05]  /*3980*/  BSYNC B1 ;  /* 0x0000000000017941 */ /* 0x000fea0003800000 */
.L_x_119:
[----:B------:R-:W-:Y:S01]  /*3990*/  @!P5 IMAD R67, R67, R23, R10 ;  /* 0x000000174343d224 */ /* 0x000fe200078e020a */
[----:B------:R-:W-:Y:S04]  /*39a0*/  BSSY B1, `(.L_x_121) ;  /* 0x0000006000017945 */ /* 0x000fe80003800000 */
[----:B------:R0:W-:Y:S01]  /*39b0*/  @!P5 STG.E.U8 desc[UR38][R6.64+0x51], R67 ;  /* 0x000051430600d986 */ /* 0x0001e2000c101126 */
[----:B------:R-:W-:Y:S05]  /*39c0*/  @P6 BRA `(.L_x_122) ;  /* 0x00000000000c6947 */ /* 0x000fea0003800000 */
[----:B------:R-:W1:Y:S02]  /*39d0*/  LDG.E.U8 R160, desc[UR38][R2.64+0x58] ;  /* 0x0000582602a07981 */ /* 0x000e64000c1e1100 */
[----:B-1----:R-:W-:-:S05]  /*39e0*/  PRMT R11, R160, 0x8880, RZ ;  /* 0x00008880a00b7816 */ /* 0x002fca00000000ff */
[----:B------:R-:W-:-:S07]  /*39f0*/  IMAD R10, R11, R22, RZ ;  /* 0x000000160b0a7224 */ /* 0x000fce00078e02ff */
.L_x_122:
[----:B------:R-:W-:Y:S05]  /*3a00*/  BSYNC B1 ;  /* 0x0000000000017941 */ /* 0x000fea0003800000 */
.L_x_121:
[----:B-1----:R-:W-:Y:S01]  /*3a10*/  @!P6 IMAD R11, R68, R23, R10 ;  /* 0x00000017440be224 */ /* 0x002fe200078e020a */
[----:B------:R-:W-:Y:S04]  /*3a20*/  BSSY B1, `(.L_x_123) ;  /* 0x0000006000017945 */ /* 0x000fe80003800000 */
[----:B------:R1:W-:Y:S01]  /*3a30*/  @!P6 STG.E.U8 desc[UR38][R4.64+0x58], R11 ;  /* 0x0000580b0400e986 */ /* 0x0003e2000c101126 */
[----:B------:R-:W-:Y:S05]  /*3a40*/  @P2 BRA `(.L_x_124) ;  /* 0x00000000000c2947 */ /* 0x000fea0003800000 */
[----:B------:R-:W1:Y:S02]  /*3a50*/  LDG.E.U8 R160, desc[UR38][R2.64+0x59] ;  /* 0x0000592602a07981 */ /* 0x000e64000c1e1100 */
[----:B-1----:R-:W-:-:S05]  /*3a60*/  PRMT R11, R160, 0x8880, RZ ;  /* 0x00008880a00b7816 */ /* 0x002fca00000000ff */
[----:B------:R-:W-:-:S07]  /*3a70*/  IMAD R10, R11, R22, RZ ;  /* 0x000000160b0a7224 */ /* 0x000fce00078e02ff */
.L_x_124:
[----:B------:R-:W-:Y:S05]  /*3a80*/  BSYNC B1 ;  /* 0x0000000000017941 */ /* 0x000fea0003800000 */
.L_x_123:
        /* <DEDUP_REMOVED lines=12> */
.L_x_126:
[----:B------:R-:W-:Y:S05]  /*3b50*/  BSYNC B1 ;  /* 0x0000000000017941 */ /* 0x000fea0003800000 */
.L_x_125:
[----:B-1----:R-:W-:Y:S01]  /*3b60*/  @!P4 IMAD R11, R70, R23, R10 ;  /* 0x00000017460bc224 */ /* 0x002fe200078e020a */
[----:B------:R-:W-:Y:S04]  /*3b70*/  BSSY B1, `(.L_x_127) ;  /* 0x0000006000017945 */ /* 0x000fe80003800000 */
[----:B------:R1:W-:Y:S01]  /*3b80*/  @!P4 STG.E.U8 desc[UR38][R6.64+0x58], R11 ;  /* 0x0000580b0600c986 */ /* 0x0003e2000c101126 */
[----:B------:R-:W-:Y:S05]  /*3b90*/  @P3 BRA `(.L_x_128) ;  /* 0x00000000000c3947 */ /* 0x000fea0003800000 */
[----:B------:R-:W1:Y:S02]  /*3ba0*/  LDG.E.U8 R160, desc[UR38][R8.64+0x59] ;  /* 0x0000592608a07981 */ /* 0x000e64000c1e1100 */
[----:B-1----:R-:W-:-:S05]  /*3bb0*/  PRMT R11, R160, 0x8880, RZ ;  /* 0x00008880a00b7816 */ /* 0x002fca00000000ff */
[----:B------:R-:W-:-:S07]  /*3bc0*/  IMAD R10, R11, R22, RZ ;  /* 0x000000160b0a7224 */ /* 0x000fce00078e02ff */
.L_x_128:
[----:B------:R-:W-:Y:S05]  /*3bd0*/  BSYNC B1 ;  /* 0x0000000000017941 */ /* 0x000fea0003800000 */
.L_x_127:
[----:B------:R-:W-:Y:S01]  /*3be0*/  @!P3 IMAD R71, R71, R23, R10 ;  /* 0x000000174747b224 */ /* 0x000fe200078e020a */
[----:B------:R-:W-:Y:S04]  /*3bf0*/  BSSY B1, `(.L_x_129) ;  /* 0x0000006000017945 */ /* 0x000fe80003800000 */
[----:B------:R0:W-:Y:S01]  /*3c00*/  @!P3 STG.E.U8 desc[UR38][R6.64+0x59], R71 ;  /* 0x000059470600b986 */ /* 0x0001e2000c101126 */
[----:B------:R-:W-:Y:S05]  /*3c10*/  @P5 BRA `(.L_x_130) ;  /* 0x00000000000c5947 */ /* 0x000fea0003800000 */
[----:B------:R-:W1:Y:S02]  /*3c20*/  LDG.E.U8 R160, desc[UR38][R2.64+0x60] ;  /* 0x0000602602a07981 */ /* 0x000e64000c1e1100 */
[----:B-1----:R-:W-:-:S05]  /*3c30*/  PRMT R11, R160, 0x8880, RZ ;  /* 0x00008880a00b7816 */ /* 0x002fca00000000ff */
[----:B------:R-:W-:-:S07]  /*3c40*/  IMAD R10, R11, R22, RZ ;  /* 0x000000160b0a7224 */ /* 0x000fce00078e02ff */
.L_x_130:
[----:B------:R-:W-:Y:S05]  /*3c50*/  BSYNC B1 ;  /* 0x0000000000017941 */ /* 0x000fea0003800000 */
.L_x_129:
[----:B-1----:R-:W-:Y:S01]  /*3c60*/  @!P5 IMAD R11, R72, R23, R10 ;  /* 0x00000017480bd224 */ /* 0x002fe200078e020a */
[----:B------:R-:W-:Y:S04]  /*3c70*/  BSSY B1, `(.L_x_131) ;  /* 0x0000006000017945 */ /* 0x000fe80003800000 */
[----:B------:R1:W-:Y:S01]  /*3c80*/  @!P5 STG.E.U8 desc[UR38][R4.64+0x60], R11 ;  /* 0x0000600b0400d986 */ /* 0x0003e2000c101126 */
[----:B------:R-:W-:Y:S05]  /*3c90*/  @P6 BRA `(.L_x_132) ;  /* 0x00000000000c6947 */ /* 0x000fea0003800000 */
[----:B------:R-:W1:Y:S02]  /*3ca0*/  LDG.E.U8 R160, desc[UR38][R2.64+0x61] ;  /* 0x0000612602a07981 */ /* 0x000e64000c1e1100 */
[----:B-1----:R-:W-:-:S05]  /*3cb0*/  PRMT R11, R160, 0x8880, RZ ;  /* 0x00008880a00b7816 */ /* 0x002fca00000000ff */
[----:B------:R-:W-:-:S07]  /*3cc0*/  IMAD R10, R11, R22, RZ ;  /* 0x000000160b0a7224 */ /* 0x000fce00078e02ff */
.L_x_132:
[----:B------:R-:W-:Y:S05]  /*3cd0*/  BSYNC B1 ;  /* 0x0000000000017941 */ /* 0x000fea0003800000 */
.L_x_131:
[----:B------:R-:W-:Y:S01]  /*3ce0*/  @!P6 IMAD R73, R73, R23, R10 ;  /* 0x000000174949e224 */ /* 0x000fe200078e020a */
[----:B------:R-:W-:Y:S04]  /*3cf0*/  BSSY B1, `(.L_x_133) ;  /* 0x0000006000017945 */ /* 0x000fe80003800000 */
[----:B------:R0:W-:Y:S01]  /*3d00*/  @!P6 STG.E.U8 desc[UR38][R4.64+0x61], R73 ;  /* 0x000061490400e986 */ /* 0x0001e2000c101126 */
[----:B------:R-:W-:Y:S05]  /*3d10*/  @P2 BRA `(.L_x_134) ;  /* 0x00000000000c2947 */ /* 0x000fea0003800000 */
[----:B------:R-:W1:Y:S02]  /*3d20*/  LDG.E.U8 R160, desc[UR38][R8.64+0x60] ;  /* 0x0000602608a07981 */ /* 0x000e64000c1e1100 */
[----:B-1----:R-:W-:-:S05]  /*3d30*/  PRMT R11, R160, 0x8880, RZ ;  /* 0x00008880a00b7816 */ /* 0x002fca00000000ff */
[----:B------:R-:W-:-:S07]  /*3d40*/  IMAD R10, R11, R22, RZ ;  /* 0x000000160b0a7224 */ /* 0x000fce00078e02ff */
.L_x_134:
[----:B------:R-:W-:Y:S05]  /*3d50*/  BSYNC B1 ;  /* 0x0000000000017941 */ /* 0x000fea0003800000 */
.L_x_133:
        /* <DEDUP_REMOVED lines=12> */
.L_x_136:
[----:B------:R-:W-:Y:S05]  /*3e20*/  BSYNC B1 ;  /* 0x0000000000017941 */ /* 0x000fea0003800000 */
.L_x_135:
[----:B------:R-:W-:Y:S01]  /*3e30*/  @!P4 IMAD R75, R75, R23, R10 ;  /* 0x000000174b4bc224 */ /* 0x000fe200078e020a */
[----:B------:R-:W-:Y:S04]  /*3e40*/  BSSY B1, `(.L_x_137) ;  /* 0x0000006000017945 */ /* 0x000fe80003800000 */
[----:B------:R0:W-:Y:S01]  /*3e50*/  @!P4 STG.E.U8 desc[UR38][R6.64+0x61], R75 ;  /* 0x0000614b0600c986 */ /* 0x0001e2000c101126 */
[----:B------:R-:W-:Y:S05]  /*3e60*/  @P3 BRA `(.L_x_138) ;  /* 0x00000000000c3947 */ /* 0x000fea0003800000 */
[----:B------:R-:W1:Y:S02]  /*3e70*/  LDG.E.U8 R160, desc[UR38][R2.64+0x68] ;  /* 0x0000682602a07981 */ /* 0x000e64000c1e1100 */
[----:B-1----:R-:W-:-:S05]  /*3e80*/  PRMT R11, R160, 0x8880, RZ ;  /* 0x00008880a00b7816 */ /* 0x002fca00000000ff */
[----:B------:R-:W-:-:S07]  /*3e90*/  IMAD R10, R11, R22, RZ ;  /* 0x000000160b0a7224 */ /* 0x000fce00078e02ff */
.L_x_138:
[----:B------:R-:W-:Y:S05]  /*3ea0*/  BSYNC B1 ;  /* 0x0000000000017941 */ /* 0x000fea0003800000 */
.L_x_137:
[----:B-1----:R-:W-:Y:S01]  /*3eb0*/  @!P3 IMAD R11, R76, R23, R10 ;  /* 0x000000174c0bb224 */ /* 0x002fe200078e020a */
[----:B------:R-:W-:Y:S04]  /*3ec0*/  BSSY B1, `(.L_x_139) ;  /* 0x0000006000017945 */ /* 0x000fe80003800000 */
[----:B------:R1:W-:Y:S01]  /*3ed0*/  @!P3 STG.E.U8 desc[UR38][R4.64+0x68], R11 ;  /* 0x0000680b0400b986 */ /* 0x0003e2000c101126 */
[----:B------:R-:W-:Y:S05]  /*3ee0*/  @P5 BRA `(.L_x_140) ;  /* 0x00000000000c5947 */ /* 0x000fea0003800000 */
[----:B------:R-:W1:Y:S02]  /*3ef0*/  LDG.E.U8 R160, desc[UR38][R2.64+0x69] ;  /* 0x0000692602a07981 */ /* 0x000e64000c1e1100 */
[----:B-1----:R-:W-:-:S05]  /*3f00*/  PRMT R11, R160, 0x8880, RZ ;  /* 0x00008880a00b7816 */ /* 0x002fca00000000ff */
[----:B------:R-:W-:-:S07]  /*3f10*/  IMAD R10, R11, R22, RZ ;  /* 0x000000160b0a7224 */ /* 0x000fce00078e02ff */
.L_x_140:
[----:B------:R-:W-:Y:S05]  /*3f20*/  BSYNC B1 ;  /* 0x0000000000017941 */ /* 0x000fea0003800000 */
.L_x_139:
[----:B------:R-:W-:Y:S01]  /*3f30*/  @!P5 IMAD R77, R77, R23, R10 ;  /* 0x000000174d4dd224 */ /* 0x000fe200078e020a */
[----:B------:R-:W-:Y:S04]  /*3f40*/  BSSY B1, `(.L_x_141) ;  /* 0x0000006000017945 */ /* 0x000fe80003800000 */
[----:B------:R0:W-:Y:S01]  /*3f50*/  @!P5 STG.E.U8 desc[UR38][R4.64+0x69], R77 ;  /* 0x0000694d0400d986 */ /* 0x0001e2000c101126 */
[----:B------:R-:W-:Y:S05]  /*3f60*/  @P6 BRA `(.L_x_142) ;  /* 0x00000000000c6947 */ /* 0x000fea0003800000 */
[----:B------:R-:W1:Y:S02]  /*3f70*/  LDG.E.U8 R160, desc[UR38][R8.64+0x68] ;  /* 0x0000682608a07981 */ /* 0x000e64000c1e1100 */
[----:B-1----:R-:W-:-:S05]  /*3f80*/  PRMT R11, R160, 0x8880, RZ ;  /* 0x00008880a00b7816 */ /* 0x002fca00000000ff */
[----:B------:R-:W-:-:S07]  /*3f90*/  IMAD R10, R11, R22, RZ ;  /* 0x000000160b0a7224 */ /* 0x000fce00078e02ff */
.L_x_142:
[----:B------:R-:W-:Y:S05]  /*3fa0*/  BSYNC B1 ;  /* 0x0000000000017941 */ /* 0x000fea0003800000 */
.L_x_141:
[----:B-1----:R-:W-:Y:S01]  /*3fb0*/  @!P6 IMAD R11, R78, R23, R10 ;  /* 0x000000174e0be224 */ /* 0x002fe200078e020a */
[----:B------:R-:W-:Y:S04]  /*3fc0*/  BSSY B1, `(.L_x_143) ;  /* 0x0000006000017945 */ /* 0x000fe80003800000 */
[----:B------:R1:W-:Y:S01]  /*3fd0*/  @!P6 STG.E.U8 desc[UR38][R6.64+0x68], R11 ;  /* 0x0000680b0600e986 */ /* 0x0003e2000c101126 */
[----:B------:R-:W-:Y:S05]  /*3fe0*/  @P2 BRA `(.L_x_144) ;  /* 0x00000000000c2947 */ /* 0x000fea0003800000 */
[----:B------:R-:W1:Y:S02]  /*3ff0*/  LDG.E.U8 R160, desc[UR38][R8.64+0x69] ;  /* 0x0000692608a07981 */ /* 0x000e64000c1e1100 */
[----:B-1----:R-:W-:-:S05]  /*4000*/  PRMT R11, R160, 0x8880, RZ ;  /* 0x00008880a00b7816 */ /* 0x002fca00000000ff */
[----:B------:R-:W-:-:S07]  /*4010*/  IMAD R10, R11, R22, RZ ;  /* 0x000000160b0a7224 */ /* 0x000fce00078e02ff */
.L_x_144:
[----:B------:R-:W-:Y:S05]  /*4020*/  BSYNC B1 ;  /* 0x0000000000017941 */ /* 0x000fea0003800000 */
.L_x_143:
        /* <DEDUP_REMOVED lines=12> */
.L_x_146:
[----:B------:R-:W-:Y:S05]  /*40f0*/  BSYNC B1 ;  /* 0x0000000000017941 */ /* 0x000fea0003800000 */
.L_x_145:
[----:B-1----:R-:W-:Y:S01]  /*4100*/  @!P4 IMAD R11, R80, R23, R10 ;  /* 0x00000017500bc224 */ /* 0x002fe200078e020a */
[----:B------:R-:W-:Y:S04]  /*4110*/  BSSY B1, `(.L_x_147) ;  /* 0x0000006000017945 */ /* 0x000fe80003800000 */
[----:B------:R1:W-:Y:S01]  /*4120*/  @!P4 STG.E.U8 desc[UR38][R4.64+0x70], R11 ;  /* 0x0000700b0400c986 */ /* 0x0003e2000c101126 */
[----:B------:R-:W-:Y:S05]  /*4130*/  @P3 BRA `(.L_x_148) ;  /* 0x00000000000c3947 */ /* 0x000fea0003800000 */
[----:B------:R-:W1:Y:S02]  /*4140*/  LDG.E.U8 R160, desc[UR38][R2.64+0x71] ;  /* 0x0000712602a07981 */ /* 0x000e64000c1e1100 */
[----:B-1----:R-:W-:-:S05]  /*4150*/  PRMT R11, R160, 0x8880, RZ ;  /* 0x00008880a00b7816 */ /* 0x002fca00000000ff */
[----:B------:R-:W-:-:S07]  /*4160*/  IMAD R10, R11, R22, RZ ;  /* 0x000000160b0a7224 */ /* 0x000fce00078e02ff */
.L_x_148:
[----:B------:R-:W-:Y:S05]  /*4170*/  BSYNC B1 ;  /* 0x0000000000017941 */ /* 0x000fea0003800000 */
.L_x_147:
[----:B------:R-:W-:Y:S01]  /*4180*/  @!P3 IMAD R81, R81, R23, R10 ;  /* 0x000000175151b224 */ /* 0x000fe200078e020a */
[----:B------:R-:W-:Y:S04]  /*4190*/  BSSY B1, `(.L_x_149) ;  /* 0x0000006000017945 */ /* 0x000fe80003800000 */
[----:B------:R0:W-:Y:S01]  /*41a0*/  @!P3 STG.E.U8 desc[UR38][R4.64+0x71], R81 ;  /* 0x000071510400b986 */ /* 0x0001e2000c101126 */
[----:B------:R-:W-:Y:S05]  /*41b0*/  @P5 BRA `(.L_x_150) ;  /* 0x00000000000c5947 */ /* 0x000fea0003800000 */
[----:B------:R-:W1:Y:S02]  /*41c0*/  LDG.E.U8 R160, desc[UR38][R8.64+0x70] ;  /* 0x0000702608a07981 */ /* 0x000e64000c1e1100 */
[----:B-1----:R-:W-:-:S05]  /*41d0*/  PRMT R11, R160, 0x8880, RZ ;  /* 0x00008880a00b7816 */ /* 0x002fca00000000ff */
[----:B------:R-:W-:-:S07]  /*41e0*/  IMAD R10, R11, R22, RZ ;  /* 0x000000160b0a7224 */ /* 0x000fce00078e02ff */
.L_x_150:
[----:B------:R-:W-:Y:S05]  /*41f0*/  BSYNC B1 ;  /* 0x0000000000017941 */ /* 0x000fea0003800000 */
.L_x_149:
[----:B-1----:R-:W-:Y:S01]  /*4200*/  @!P5 IMAD R11, R82, R23, R10 ;  /* 0x00000017520bd224 */ /* 0x002fe200078e020a */
[----:B------:R-:W-:Y:S04]  /*4210*/  BSSY B1, `(.L_x_151) ;  /* 0x0000006000017945 */ /* 0x000fe80003800000 */
[----:B------:R1:W-:Y:S01]  /*4220*/  @!P5 STG.E.U8 desc[UR38][R6.64+0x70], R11 ;  /* 0x0000700b0600d986 */ /* 0x0003e2000c101126 */
[----:B------:R-:W-:Y:S05]  /*4230*/  @P6 BRA `(.L_x_152) ;  /* 0x00000000000c6947 */ /* 0x000fea0003800000 */
[----:B------:R-:W1:Y:S02]  /*4240*/  LDG.E.U8 R160, desc[UR38][R8.64+0x71] ;  /* 0x0000712608a07981 */ /* 0x000e64000c1e1100 */
[----:B-1----:R-:W-:-:S05]  /*4250*/  PRMT R11, R160, 0x8880, RZ ;  /* 0x00008880a00b7816 */ /* 0x002fca00000000ff */
[----:B------:R-:W-:-:S07]  /*4260*/  IMAD R10, R11, R22, RZ ;  /* 0x000000160b0a7224 */ /* 0x000fce00078e02ff */
.L_x_152:
[----:B------:R-:W-:Y:S05]  /*4270*/  BSYNC B1 ;  /* 0x0000000000017941 */ /* 0x000fea0003800000 */
.L_x_151:
[----:B------:R-:W-:Y:S01]  /*4280*/  @!P6 IMAD R83, R83, R23, R10 ;  /* 0x000000175353e224 */ /* 0x000fe200078e020a */
[----:B------:R-:W-:Y:S04]  /*4290*/  BSSY B1, `(.L_x_153) ;  /* 0x0000006000017945 */ /* 0x000fe80003800000 */
[----:B------:R0:W-:Y:S01]  /*42a0*/  @!P6 STG.E.U8 desc[UR38][R6.64+0x71], R83 ;  /* 0x000071530600e986 */ /* 0x0001e2000c101126 */
[----:B------:R-:W-:Y:S05]  /*42b0*/  @P2 BRA `(.L_x_154) ;  /* 0x00000000000c2947 */ /* 0x000fea0003800000 */
[----:B------:R-:W1:Y:S02]  /*42c0*/  LDG.E.U8 R160, desc[UR38][R2.64+0x78] ;  /* 0x0000782602a07981 */ /* 0x000e64000c1e1100 */
[----:B-1----:R-:W-:-:S05]  /*42d0*/  PRMT R11, R160, 0x8880, RZ ;  /* 0x00008880a00b7816 */ /* 0x002fca00000000ff */
[----:B------:R-:W-:-:S07]  /*42e0*/  IMAD R10, R11, R22, RZ ;  /* 0x000000160b0a7224 */ /* 0x000fce00078e02ff */
.L_x_154:
[----:B------:R-:W-:Y:S05]  /*42f0*/  BSYNC B1 ;  /* 0x0000000000017941 */ /* 0x000fea0003800000 */
.L_x_153:
        /* <DEDUP_REMOVED lines=12> */
.L_x_156:
[----:B------:R-:W-:Y:S05]  /*43c0*/  BSYNC B1 ;  /* 0x0000000000017941 */ /* 0x000fea0003800000 */
.L_x_155:
[----:B------:R-:W-:Y:S01]  /*43d0*/  @!P4 IMAD R85, R85, R23, R10 ;  /* 0x000000175555c224 */ /* 0x000fe200078e020a */
[----:B------:R-:W-:Y:S04]  /*43e0*/  BSSY B1, `(.L_x_157) ;  /* 0x0000006000017945 */ /* 0x000fe80003800000 */
[----:B------:R0:W-:Y:S01]  /*43f0*/  @!P4 STG.E.U8 desc[UR38][R4.64+0x79], R85 ;  /* 0x000079550400c986 */ /* 0x0001e2000c101126 */
[----:B------:R-:W-:Y:S05]  /*4400*/  @P3 BRA `(.L_x_158) ;  /* 0x00000000000c3947 */ /* 0x000fea0003800000 */
[----:B------:R-:W1:Y:S02]  /*4410*/  LDG.E.U8 R160, desc[UR38][R8.64+0x78] ;  /* 0x0000782608a07981 */ /* 0x000e64000c1e1100 */
[----:B-1----:R-:W-:-:S05]  /*4420*/  PRMT R11, R160, 0x8880, RZ ;  /* 0x00008880a00b7816 */ /* 0x002fca00000000ff */
[----:B------:R-:W-:-:S07]  /*4430*/  IMAD R10, R11, R22, RZ ;  /* 0x000000160b0a7224 */ /* 0x000fce00078e02ff */
.L_x_158:
[----:B------:R-:W-:Y:S05]  /*4440*/  BSYNC B1 ;  /* 0x0000000000017941 */ /* 0x000fea0003800000 */
.L_x_157:
[----:B-1----:R-:W-:Y:S01]  /*4450*/  @!P3 IMAD R11, R86, R23, R10 ;  /* 0x00000017560bb224 */ /* 0x002fe200078e020a */
[----:B------:R-:W-:Y:S04]  /*4460*/  BSSY B1, `(.L_x_159) ;  /* 0x0000006000017945 */ /* 0x000fe80003800000 */
[----:B------:R1:W-:Y:S01]  /*4470*/  @!P3 STG.E.U8 desc[UR38][R6.64+0x78], R11 ;  /* 0x0000780b0600b986 */ /* 0x0003e2000c101126 */
[----:B------:R-:W-:Y:S05]  /*4480*/  @P5 BRA `(.L_x_160) ;  /* 0x00000000000c5947 */ /* 0x000fea0003800000 */
[----:B------:R-:W1:Y:S02]  /*4490*/  LDG.E.U8 R160, desc[UR38][R8.64+0x79] ;  /* 0x0000792608a07981 */ /* 0x000e64000c1e1100 */
[----:B-1----:R-:W-:-:S05]  /*44a0*/  PRMT R11, R160, 0x8880, RZ ;  /* 0x00008880a00b7816 */ /* 0x002fca00000000ff */
[----:B------:R-:W-:-:S07]  /*44b0*/  IMAD R10, R11, R22, RZ ;  /* 0x000000160b0a7224 */ /* 0x000fce00078e02ff */
.L_x_160:
[----:B------:R-:W-:Y:S05]  /*44c0*/  BSYNC B1 ;  /* 0x0000000000017941 */ /* 0x000fea0003800000 */
.L_x_159:
[----:B------:R-:W-:Y:S01]  /*44d0*/  @!P5 IMAD R87, R87, R23, R10 ;  /* 0x000000175757d224 */ /* 0x000fe200078e020a */
[----:B------:R-:W-:Y:S04]  /*44e0*/  BSSY B1, `(.L_x_161) ;  /* 0x0000006000017945 */ /* 0x000fe80003800000 */
[----:B------:R0:W-:Y:S01]  /*44f0*/  @!P5 STG.E.U8 desc[UR38][R6.64+0x79], R87 ;  /* 0x000079570600d986 */ /* 0x0001e2000c101126 */
[----:B------:R-:W-:Y:S05]  /*4500*/  @P6 BRA `(.L_x_162) ;  /* 0x00000000000c6947 */ /* 0x000fea0003800000 */
[----:B------:R-:W1:Y:S02]  /*4510*/  LDG.E.U8 R160, desc[UR38][R2.64+0x80] ;  /* 0x0000802602a07981 */ /* 0x000e64000c1e1100 */
[----:B-1----:R-:W-:-:S05]  /*4520*/  PRMT R11, R160, 0x8880, RZ ;  /* 0x00008880a00b7816 */ /* 0x002fca00000000ff */
[----:B------:R-:W-:-:S07]  /*4530*/  IMAD R10, R11, R22, RZ ;  /* 0x000000160b0a7224 */ /* 0x000fce00078e02ff */
.L_x_162:
[----:B------:R-:W-:Y:S05]  /*4540*/  BSYNC B1 ;  /* 0x0000000000017941 */ /* 0x000fea0003800000 */
.L_x_161:
[----:B-1----:R-:W-:Y:S01]  /*4550*/  @!P6 IMAD R11, R88, R23, R10 ;  /* 0x00000017580be224 */ /* 0x002fe200078e020a */
[----:B------:R-:W-:Y:S04]  /*4560*/  BSSY B1, `(.L_x_163) ;  /* 0x0000006000017945 */ /* 0x000fe80003800000 */
[----:B------:R1:W-:Y:S01]  /*4570*/  @!P6 STG.E.U8 desc[UR38][R4.64+0x80], R11 ;  /* 0x0000800b0400e986 */ /* 0x0003e2000c101126 */
[----:B------:R-:W-:Y:S05]  /*4580*/  @P2 BRA `(.L_x_164) ;  /* 0x00000000000c2947 */ /* 0x000fea0003800000 */
[----:B------:R-:W1:Y:S02]  /*4590*/  LDG.E.U8 R160, desc[UR38][R2.64+0x81] ;  /* 0x0000812602a07981 */ /* 0x000e64000c1e1100 */
[----:B-1----:R-:W-:-:S05]  /*45a0*/  PRMT R11, R160, 0x8880, RZ ;  /* 0x00008880a00b7816 */ /* 0x002fca00000000ff */
[----:B------:R-:W-:-:S07]  /*45b0*/  IMAD R10, R11, R22, RZ ;  /* 0x000000160b0a7224 */ /* 0x000fce00078e02ff */
.L_x_164:
[----:B------:R-:W-:Y:S05]  /*45c0*/  BSYNC B1 ;  /* 0x0000000000017941 */ /* 0x000fea0003800000 */
.L_x_163:
        /* <DEDUP_REMOVED lines=12> */
.L_x_166:
[----:B------:R-:W-:Y:S05]  /*4690*/  BSYNC B1 ;  /* 0x0000000000017941 */ /* 0x000fea0003800000 */
.L_x_165:
[----:B-1----:R-:W-:Y:S01]  /*46a0*/  @!P4 IMAD R11, R90, R23, R10 ;  /* 0x000000175a0bc224 */ /* 0x002fe200078e020a */
[----:B------:R-:W-:Y:S04]  /*46b0*/  BSSY B1, `(.L_x_167) ;  /* 0x0000006000017945 */ /* 0x000fe80003800000 */
[----:B------:R1:W-:Y:S01]  /*46c0*/  @!P4 STG.E.U8 desc[UR38][R6.64+0x80], R11 ;  /* 0x0000800b0600c986 */ /* 0x0003e2000c101126 */
[----:B------:R-:W-:Y:S05]  /*46d0*/  @P3 BRA `(.L_x_168) ;  /* 0x00000000000c3947 */ /* 0x000fea0003800000 */
[----:B------:R-:W1:Y:S02]  /*46e0*/  LDG.E.U8 R160, desc[UR38][R8.64+0x81] ;  /* 0x0000812608a07981 */ /* 0x000e64000c1e1100 */
[----:B-1----:R-:W-:-:S05]  /*46f0*/  PRMT R11, R160, 0x8880, RZ ;  /* 0x00008880a00b7816 */ /* 0x002fca00000000ff */
[----:B------:R-:W-:-:S07]  /*4700*/  IMAD R10, R11, R22, RZ ;  /* 0x000000160b0a7224 */ /* 0x000fce00078e02ff */
.L_x_168:
[----:B------:R-:W-:Y:S05]  /*4710*/  BSYNC B1 ;  /* 0x0000000000017941 */ /* 0x000fea0003800000 */
.L_x_167:
[----:B------:R-:W-:Y:S01]  /*4720*/  @!P3 IMAD R91, R91, R23, R10 ;  /* 0x000000175b5bb224 */ /* 0x000fe200078e020a */
[----:B------:R-:W-:Y:S04]  /*4730*/  BSSY B1, `(.L_x_169) ;  /* 0x0000006000017945 */ /* 0x000fe80003800000 */
[----:B------:R0:W-:Y:S01]  /*4740*/  @!P3 STG.E.U8 desc[UR38][R6.64+0x81], R91 ;  /* 0x0000815b0600b986 */ /* 0x0001e2000c101126 */
[----:B------:R-:W-:Y:S05]  /*4750*/  @P5 BRA `(.L_x_170) ;  /* 0x00000000000c5947 */ /* 0x000fea0003800000 */
[----:B------:R-:W1:Y:S02]  /*4760*/  LDG.E.U8 R160, desc[UR38][R2.64+0x88] ;  /* 0x0000882602a07981 */ /* 0x000e64000c1e1100 */
[----:B-1----:R-:W-:-:S05]  /*4770*/  PRMT R11, R160, 0x8880, RZ ;  /* 0x00008880a00b7816 */ /* 0x002fca00000000ff */
[----:B------:R-:W-:-:S07]  /*4780*/  IMAD R10, R11, R22, RZ ;  /* 0x000000160b0a7224 */ /* 0x000fce00078e02ff */
.L_x_170:
[----:B------:R-:W-:Y:S05]  /*4790*/  BSYNC B1 ;  /* 0x0000000000017941 */ /* 0x000fea0003800000 */
.L_x_169:
[----:B-1----:R-:W-:Y:S01]  /*47a0*/  @!P5 IMAD R11, R92, R23, R10 ;  /* 0x000000175c0bd224 */ /* 0x002fe200078e020a */
[----:B------:R-:W-:Y:S04]  /*47b0*/  BSSY B1, `(.L_x_171) ;  /* 0x0000006000017945 */ /* 0x000fe80003800000 */
[----:B------:R1:W-:Y:S01]  /*47c0*/  @!P5 STG.E.U8 desc[UR38][R4.64+0x88], R11 ;  /* 0x0000880b0400d986 */ /* 0x0003e2000c101126 */
[----:B------:R-:W-:Y:S05]  /*47d0*/  @P6 BRA `(.L_x_172) ;  /* 0x00000000000c6947 */ /* 0x000fea0003800000 */
[----:B------:R-:W1:Y:S02]  /*47e0*/  LDG.E.U8 R160, desc[UR38][R2.64+0x89] ;  /* 0x0000892602a07981 */ /* 0x000e64000c1e1100 */
[----:B-1----:R-:W-:-:S05]  /*47f0*/  PRMT R11, R160, 0x8880, RZ ;  /* 0x00008880a00b7816 */ /* 0x002fca00000000ff */
[----:B------:R-:W-:-:S07]  /*4800*/  IMAD R10, R11, R22, RZ ;  /* 0x000000160b0a7224 */ /* 0x000fce00078e02ff */
.L_x_172:
[----:B------:R-:W-:Y:S05]  /*4810*/  BSYNC B1 ;  /* 0x0000000000017941 */ /* 0x000fea0003800000 */
.L_x_171:
[----:B------:R-:W-:Y:S01]  /*4820*/  @!P6 IMAD R93, R93, R23, R10 ;  /* 0x000000175d5de224 */ /* 0x000fe200078e020a */
[----:B------:R-:W-:Y:S04]  /*4830*/  BSSY B1, `(.L_x_173) ;  /* 0x0000006000017945 */ /* 0x000fe80003800000 */
[----:B------:R0:W-:Y:S01]  /*4840*/  @!P6 STG.E.U8 desc[UR38][R4.64+0x89], R93 ;  /* 0x0000895d0400e986 */ /* 0x0001e2000c101126 */
[----:B------:R-:W-:Y:S05]  /*4850*/  @P2 BRA `(.L_x_174) ;  /* 0x00000000000c2947 */ /* 0x000fea0003800000 */
[----:B------:R-:W1:Y:S02]  /*4860*/  LDG.E.U8 R160, desc[UR38][R8.64+0x88] ;  /* 0x0000882608a07981 */ /* 0x000e64000c1e1100 */
[----:B-1----:R-:W-:-:S05]  /*4870*/  PRMT R11, R160, 0x8880, RZ ;  /* 0x00008880a00b7816 */ /* 0x002fca00000000ff */
[----:B------:R-:W-:-:S07]  /*4880*/  IMAD R10, R11, R22, RZ ;  /* 0x000000160b0a7224 */ /* 0x000fce00078e02ff */
.L_x_174:
[----:B------:R-:W-:Y:S05]  /*4890*/  BSYNC B1 ;  /* 0x0000000000017941 */ /* 0x000fea0003800000 */
.L_x_173:
        /* <DEDUP_REMOVED lines=12> */
.L_x_176:
[----:B------:R-:W-:Y:S05]  /*4960*/  BSYNC B1 ;  /* 0x0000000000017941 */ /* 0x000fea0003800000 */
.L_x_175:
[----:B------:R-:W-:Y:S01]  /*4970*/  @!P4 IMAD R95, R95, R23, R10 ;  /* 0x000000175f5fc224 */ /* 0x000fe200078e020a */
[----:B------:R-:W-:Y:S04]  /*4980*/  BSSY B1, `(.L_x_177) ;  /* 0x0000006000017945 */ /* 0x000fe80003800000 */
[----:B------:R0:W-:Y:S01]  /*4990*/  @!P4 STG.E.U8 desc[UR38][R6.64+0x89], R95 ;  /* 0x0000895f0600c986 */ /* 0x0001e2000c101126 */
[----:B------:R-:W-:Y:S05]  /*49a0*/  @P3 BRA `(.L_x_178) ;  /* 0x00000000000c3947 */ /* 0x000fea0003800000 */
[----:B------:R-:W1:Y:S02]  /*49b0*/  LDG.E.U8 R160, desc[UR38][R2.64+0x90] ;  /* 0x0000902602a07981 */ /* 0x000e64000c1e1100 */
[----:B-1----:R-:W-:-:S05]  /*49c0*/  PRMT R11, R160, 0x8880, RZ ;  /* 0x00008880a00b7816 */ /* 0x002fca00000000ff */
[----:B------:R-:W-:-:S07]  /*49d0*/  IMAD R10, R11, R22, RZ ;  /* 0x000000160b0a7224 */ /* 0x000fce00078e02ff */
.L_x_178:
[----:B------:R-:W-:Y:S05]  /*49e0*/  BSYNC B1 ;  /* 0x0000000000017941 */ /* 0x000fea0003800000 */
.L_x_177:
[----:B-1----:R-:W-:Y:S01]  /*49f0*/  @!P3 IMAD R11, R96, R23, R10 ;  /* 0x00000017600bb224 */ /* 0x002fe200078e020a */
[----:B------:R-:W-:Y:S04]  /*4a00*/  BSSY B1, `(.L_x_179) ;  /* 0x0000006000017945 */ /* 0x000fe80003800000 */
[----:B------:R1:W-:Y:S01]  /*4a10*/  @!P3 STG.E.U8 desc[UR38][R4.64+0x90], R11 ;  /* 0x0000900b0400b986 */ /* 0x0003e2000c101126 */
[----:B------:R-:W-:Y:S05]  /*4a20*/  @P5 BRA `(.L_x_180) ;  /* 0x00000000000c5947 */ /* 0x000fea0003800000 */
[----:B------:R-:W1:Y:S02]  /*4a30*/  LDG.E.U8 R160, desc[UR38][R2.64+0x91] ;  /* 0x0000912602a07981 */ /* 0x000e64000c1e1100 */
[----:B-1----:R-:W-:-:S05]  /*4a40*/  PRMT R11, R160, 0x8880, RZ ;  /* 0x00008880a00b7816 */ /* 0x002fca00000000ff */
[----:B------:R-:W-:-:S07]  /*4a50*/  IMAD R10, R11, R22, RZ ;  /* 0x000000160b0a7224 */ /* 0x000fce00078e02ff */
.L_x_180:
[----:B------:R-:W-:Y:S05]  /*4a60*/  BSYNC B1 ;  /* 0x0000000000017941 */ /* 0x000fea0003800000 */
.L_x_179:
[----:B------:R-:W-:Y:S01]  /*4a70*/  @!P5 IMAD R97, R97, R23, R10 ;  /* 0x000000176161d224 */ /* 0x000fe200078e020a */
[----:B------:R-:W-:Y:S04]  /*4a80*/  BSSY B1, `(.L_x_181) ;  /* 0x0000006000017945 */ /* 0x000fe80003800000 */
[----:B------:R0:W-:Y:S01]  /*4a90*/  @!P5 STG.E.U8 desc[UR38][R4.64+0x91], R97 ;  /* 0x000091610400d986 */ /* 0x0001e2000c101126 */
[----:B------:R-:W-:Y:S05]  /*4aa0*/  @P6 BRA `(.L_x_182) ;  /* 0x00000000000c6947 */ /* 0x000fea0003800000 */
[----:B------:R-:W1:Y:S02]  /*4ab0*/  LDG.E.U8 R160, desc[UR38][R8.64+0x90] ;  /* 0x0000902608a07981 */ /* 0x000e64000c1e1100 */
[----:B-1----:R-:W-:-:S05]  /*4ac0*/  PRMT R11, R160, 0x8880, RZ ;  /* 0x00008880a00b7816 */ /* 0x002fca00000000ff */
[----:B------:R-:W-:-:S07]  /*4ad0*/  IMAD R10, R11, R22, RZ ;  /* 0x000000160b0a7224 */ /* 0x000fce00078e02ff */
.L_x_182:
[----:B------:R-:W-:Y:S05]  /*4ae0*/  BSYNC B1 ;  /* 0x0000000000017941 */ /* 0x000fea0003800000 */
.L_x_181:
[----:B-1----:R-:W-:Y:S01]  /*4af0*/  @!P6 IMAD R11, R98, R23, R10 ;  /* 0x00000017620be224 */ /* 0x002fe200078e020a */
[----:B------:R-:W-:Y:S04]  /*4b00*/  BSSY B1, `(.L_x_183) ;  /* 0x0000006000017945 */ /* 0x000fe80003800000 */
[----:B------:R1:W-:Y:S01]  /*4b10*/  @!P6 STG.E.U8 desc[UR38][R6.64+0x90], R11 ;  /* 0x0000900b0600e986 */ /* 0x0003e2000c101126 */
[----:B------:R-:W-:Y:S05]  /*4b20*/  @P2 BRA `(.L_x_184) ;  /* 0x00000000000c2947 */ /* 0x000fea0003800000 */
[----:B------:R-:W1:Y:S02]  /*4b30*/  LDG.E.U8 R160, desc[UR38][R8.64+0x91] ;  /* 0x0000912608a07981 */ /* 0x000e64000c1e1100 */
[----:B-1----:R-:W-:-:S05]  /*4b40*/  PRMT R11, R160, 0x8880, RZ ;  /* 0x00008880a00b7816 */ /* 0x002fca00000000ff */
[----:B------:R-:W-:-:S07]  /*4b50*/  IMAD R10, R11, R22, RZ ;  /* 0x000000160b0a7224 */ /* 0x000fce00078e02ff */
.L_x_184:
[----:B------:R-:W-:Y:S05]  /*4b60*/  BSYNC B1 ;  /* 0x0000000000017941 */ /* 0x000fea0003800000 */
.L_x_183:
        /* <DEDUP_REMOVED lines=12> */
.L_x_186:
[----:B------:R-:W-:Y:S05]  /*4c30*/  BSYNC B1 ;  /* 0x0000000000017941 */ /* 0x000fea0003800000 */
.L_x_185:
[----:B-1----:R-:W-:Y:S01]  /*4c40*/  @!P4 IMAD R11, R100, R23, R10 ;  /* 0x00000017640bc224 */ /* 0x002fe200078e020a */
[----:B------:R-:W-:Y:S04]  /*4c50*/  BSSY B1, `(.L_x_187) ;  /* 0x0000006000017945 */ /* 0x000fe80003800000 */
[----:B------:R1:W-:Y:S01]  /*4c60*/  @!P4 STG.E.U8 desc[UR38][R4.64+0x98], R11 ;  /* 0x0000980b0400c986 */ /* 0x0003e2000c101126 */
[----:B------:R-:W-:Y:S05]  /*4c70*/  @P3 BRA `(.L_x_188) ;  /* 0x00000000000c3947 */ /* 0x000fea0003800000 */
[----:B------:R-:W1:Y:S02]  /*4c80*/  LDG.E.U8 R160, desc[UR38][R2.64+0x99] ;  /* 0x0000992602a07981 */ /* 0x000e64000c1e1100 */
[----:B-1----:R-:W-:-:S05]  /*4c90*/  PRMT R11, R160, 0x8880, RZ ;  /* 0x00008880a00b7816 */ /* 0x002fca00000000ff */
[----:B------:R-:W-:-:S07]  /*4ca0*/  IMAD R10, R11, R22, RZ ;  /* 0x000000160b0a7224 */ /* 0x000fce00078e02ff */
.L_x_188:
[----:B------:R-:W-:Y:S05]  /*4cb0*/  BSYNC B1 ;  /* 0x0000000000017941 */ /* 0x000fea0003800000 */
.L_x_187:
[----:B------:R-:W-:Y:S01]  /*4cc0*/  @!P3 IMAD R101, R101, R23, R10 ;  /* 0x000000176565b224 */ /* 0x000fe200078e020a */
[----:B------:R-:W-:Y:S04]  /*4cd0*/  BSSY B1, `(.L_x_189) ;  /* 0x0000006000017945 */ /* 0x000fe80003800000 */
[----:B------:R0:W-:Y:S01]  /*4ce0*/  @!P3 STG.E.U8 desc[UR38][R4.64+0x99], R101 ;  /* 0x000099650400b986 */ /* 0x0001e2000c101126 */
[----:B------:R-:W-:Y:S05]  /*4cf0*/  @P5 BRA `(.L_x_190) ;  /* 0x00000000000c5947 */ /* 0x000fea0003800000 */
[----:B------:R-:W1:Y:S02]  /*4d00*/  LDG.E.U8 R160, desc[UR38][R8.64+0x98] ;  /* 0x0000982608a07981 */ /* 0x000e64000c1e1100 */
[----:B-1----:R-:W-:-:S05]  /*4d10*/  PRMT R11, R160, 0x8880, RZ ;  /* 0x00008880a00b7816 */ /* 0x002fca00000000ff */
[----:B------:R-:W-:-:S07]  /*4d20*/  IMAD R10, R11, R22, RZ ;  /* 0x000000160b0a7224 */ /* 0x000fce00078e02ff */
.L_x_190:
[----:B------:R-:W-:Y:S05]  /*4d30*/  BSYNC B1 ;  /* 0x0000000000017941 */ /* 0x000fea0003800000 */
.L_x_189:
[----:B-1----:R-:W-:Y:S01]  /*4d40*/  @!P5 IMAD R11, R102, R23, R10 ;  /* 0x00000017660bd224 */ /* 0x002fe200078e020a */
[----:B------:R-:W-:Y:S04]  /*4d50*/  BSSY B1, `(.L_x_191) ;  /* 0x0000006000017945 */ /* 0x000fe80003800000 */
[----:B------:R1:W-:Y:S01]  /*4d60*/  @!P5 STG.E.U8 desc[UR38][R6.64+0x98], R11 ;  /* 0x0000980b0600d986 */ /* 0x0003e2000c101126 */
[----:B------:R-:W-:Y:S05]  /*4d70*/  @P6 BRA `(.L_x_192) ;  /* 0x00000000000c6947 */ /* 0x000fea0003800000 */
[----:B------:R-:W1:Y:S02]  /*4d80*/  LDG.E.U8 R160, desc[UR38][R8.64+0x99] ;  /* 0x0000992608a07981 */ /* 0x000e64000c1e1100 */
[----:B-1----:R-:W-:-:S05]  /*4d90*/  PRMT R11, R160, 0x8880, RZ ;  /* 0x00008880a00b7816 */ /* 0x002fca00000000ff */
[----:B------:R-:W-:-:S07]  /*4da0*/  IMAD R10, R11, R22, RZ ;  /* 0x000000160b0a7224 */ /* 0x000fce00078e02ff */
.L_x_192:
[----:B------:R-:W-:Y:S05]  /*4db0*/  BSYNC B1 ;  /* 0x0000000000017941 */ /* 0x000fea0003800000 */
.L_x_191:
[----:B------:R-:W-:Y:S01]  /*4dc0*/  @!P6 IMAD R103, R103, R23, R10 ;  /* 0x000000176767e224 */ /* 0x000fe200078e020a */
[----:B------:R-:W-:Y:S04]  /*4dd0*/  BSSY B1, `(.L_x_193) ;  /* 0x0000006000017945 */ /* 0x000fe80003800000 */
[----:B------:R0:W-:Y:S01]  /*4de0*/  @!P6 STG.E.U8 desc[UR38][R6.64+0x99], R103 ;  /* 0x000099670600e986 */ /* 0x0001e2000c101126 */
[----:B------:R-:W-:Y:S05]  /*4df0*/  @P2 BRA `(.L_x_194) ;  /* 0x00000000000c2947 */ /* 0x000fea0003800000 */
[----:B------:R-:W1:Y:S02]  /*4e00*/  LDG.E.U8 R160, desc[UR38][R2.64+0xa0] ;  /* 0x0000a02602a07981 */ /* 0x000e64000c1e1100 */
[----:B-1----:R-:W-:-:S05]  /*4e10*/  PRMT R11, R160, 0x8880, RZ ;  /* 0x00008880a00b7816 */ /* 0x002fca00000000ff */
[----:B------:R-:W-:-:S07]  /*4e20*/  IMAD R10, R11, R22, RZ ;  /* 0x000000160b0a7224 */ /* 0x000fce00078e02ff */
.L_x_194:
[----:B------:R-:W-:Y:S05]  /*4e30*/  BSYNC B1 ;  /* 0x0000000000017941 */ /* 0x000fea0003800000 */
.L_x_193:
        /* <DEDUP_REMOVED lines=12> */
.L_x_196:
[----:B------:R-:W-:Y:S05]  /*4f00*/  BSYNC B1 ;  /* 0x0000000000017941 */ /* 0x000fea0003800000 */
.L_x_195:
[----:B------:R-:W-:Y:S01]  /*4f10*/  @!P4 IMAD R105, R105, R23, R10 ;  /* 0x000000176969c224 */ /* 0x000fe200078e020a */
[----:B------:R-:W-:Y:S04]  /*4f20*/  BSSY B1, `(.L_x_197) ;  /* 0x0000006000017945 */ /* 0x000fe80003800000 */
[----:B------:R0:W-:Y:S01]  /*4f30*/  @!P4 STG.E.U8 desc[UR38][R4.64+0xa1], R105 ;  /* 0x0000a1690400c986 */ /* 0x0001e2000c101126 */
[----:B------:R-:W-:Y:S05]  /*4f40*/  @P3 BRA `(.L_x_198) ;  /* 0x00000000000c3947 */ /* 0x000fea0003800000 */
[----:B------:R-:W1:Y:S02]  /*4f50*/  LDG.E.U8 R160, desc[UR38][R8.64+0xa0] ;  /* 0x0000a02608a07981 */ /* 0x000e64000c1e1100 */
[----:B-1----:R-:W-:-:S05]  /*4f60*/  PRMT R11, R160, 0x8880, RZ ;  /* 0x00008880a00b7816 */ /* 0x002fca00000000ff */
[----:B------:R-:W-:-:S07]  /*4f70*/  IMAD R10, R11, R22, RZ ;  /* 0x000000160b0a7224 */ /* 0x000fce00078e02ff */
.L_x_198:
[----:B------:R-:W-:Y:S05]  /*4f80*/  BSYNC B1 ;  /* 0x0000000000017941 */ /* 0x000fea0003800000 */
.L_x_197:
[----:B-1----:R-:W-:Y:S01]  /*4f90*/  @!P3 IMAD R11, R106, R23, R10 ;  /* 0x000000176a0bb224 */ /* 0x002fe200078e020a */
[----:B------:R-:W-:Y:S04]  /*4fa0*/  BSSY B1, `(.L_x_199) ;  /* 0x0000006000017945 */ /* 0x000fe80003800000 */
[----:B------:R1:W-:Y:S01]  /*4fb0*/  @!P3 STG.E.U8 desc[UR38][R6.64+0xa0], R11 ;  /* 0x0000a00b0600b986 */ /* 0x0003e2000c101126 */
[----:B------:R-:W-:Y:S05]  /*4fc0*/  @P5 BRA `(.L_x_200) ;  /* 0x00000000000c5947 */ /* 0x000fea0003800000 */
[----:B------:R-:W1:Y:S02]  /*4fd0*/  LDG.E.U8 R160, desc[UR38][R8.64+0xa1] ;  /* 0x0000a12608a07981 */ /* 0x000e64000c1e1100 */
[----:B-1----:R-:W-:-:S05]  /*4fe0*/  PRMT R11, R160, 0x8880, RZ ;  /* 0x00008880a00b7816 */ /* 0x002fca00000000ff */
[----:B------:R-:W-:-:S07]  /*4ff0*/  IMAD R10, R11, R22, RZ ;  /* 0x000000160b0a7224 */ /* 0x000fce00078e02ff */
.L_x_200:
[----:B------:R-:W-:Y:S05]  /*5000*/  BSYNC B1 ;  /* 0x0000000000017941 */ /* 0x000fea0003800000 */
.L_x_199:
[----:B------:R-:W-:Y:S01]  /*5010*/  @!P5 IMAD R107, R107, R23, R10 ;  /* 0x000000176b6bd224 */ /* 0x000fe200078e020a */
[----:B------:R-:W-:Y:S04]  /*5020*/  BSSY B1, `(.L_x_201) ;  /* 0x0000006000017945 */ /* 0x000fe80003800000 */
[----:B------:R0:W-:Y:S01]  /*5030*/  @!P5 STG.E.U8 desc[UR38][R6.64+0xa1], R107 ;  /* 0x0000a16b0600d986 */ /* 0x0001e2000c101126 */
[----:B------:R-:W-:Y:S05]  /*5040*/  @P6 BRA `(.L_x_202) ;  /* 0x00000000000c6947 */ /* 0x000fea0003800000 */
[----:B------:R-:W1:Y:S02]  /*5050*/  LDG.E.U8 R160, desc[UR38][R2.64+0xa8] ;  /* 0x0000a82602a07981 */ /* 0x000e64000c1e1100 */
[----:B-1----:R-:W-:-:S05]  /*5060*/  PRMT R11, R160, 0x8880, RZ ;  /* 0x00008880a00b7816 */ /* 0x002fca00000000ff */
[----:B------:R-:W-:-:S07]  /*5070*/  IMAD R10, R11, R22, RZ ;  /* 0x000000160b0a7224 */ /* 0x000fce00078e02ff */
.L_x_202:
[----:B------:R-:W-:Y:S05]  /*5080*/  BSYNC B1 ;  /* 0x0000000000017941 */ /* 0x000fea0003800000 */
.L_x_201:
[----:B-1----:R-:W-:Y:S01]  /*5090*/  @!P6 IMAD R11, R108, R23, R10 ;  /* 0x000000176c0be224 */ /* 0x002fe200078e020a */
[----:B------:R-:W-:Y:S04]  /*50a0*/  BSSY B1, `(.L_x_203) ;  /* 0x0000006000017945 */ /* 0x000fe80003800000 */
[----:B------:R1:W-:Y:S01]  /*50b0*/  @!P6 STG.E.U8 desc[UR38][R4.64+0xa8], R11 ;  /* 0x0000a80b0400e986 */ /* 0x0003e2000c101126 */
[----:B------:R-:W-:Y:S05]  /*50c0*/  @P2 BRA `(.L_x_204) ;  /* 0x00000000000c2947 */ /* 0x000fea0003800000 */
[----:B------:R-:W1:Y:S02]  /*50d0*/  LDG.E.U8 R160, desc[UR38][R2.64+0xa9] ;  /* 0x0000a92602a07981 */ /* 0x000e64000c1e1100 */
[----:B-1----:R-:W-:-:S05]  /*50e0*/  PRMT R11, R160, 0x8880, RZ ;  /* 0x00008880a00b7816 */ /* 0x002fca00000000ff */
[----:B------:R-:W-:-:S07]  /*50f0*/  IMAD R10, R11, R22, RZ ;  /* 0x000000160b0a7224 */ /* 0x000fce00078e02ff */
.L_x_204:
[----:B------:R-:W-:Y:S05]  /*5100*/  BSYNC B1 ;  /* 0x0000000000017941 */ /* 0x000fea0003800000 */
.L_x_203:
        /* <DEDUP_REMOVED lines=12> */
.L_x_206:
[----:B------:R-:W-:Y:S05]  /*51d0*/  BSYNC B1 ;  /* 0x0000000000017941 */ /* 0x000fea0003800000 */
.L_x_205:
[----:B-1----:R-:W-:Y:S01]  /*51e0*/  @!P4 IMAD R11, R110, R23, R10 ;  /* 0x000000176e0bc224 */ /* 0x002fe200078e020a */
[----:B------:R-:W-:Y:S04]  /*51f0*/  BSSY B1, `(.L_x_207) ;  /* 0x0000006000017945 */ /* 0x000fe80003800000 */
[----:B------:R1:W-:Y:S01]  /*5200*/  @!P4 STG.E.U8 desc[UR38][R6.64+0xa8], R11 ;  /* 0x0000a80b0600c986 */ /* 0x0003e2000c101126 */
[----:B------:R-:W-:Y:S05]  /*5210*/  @P3 BRA `(.L_x_208) ;  /* 0x00000000000c3947 */ /* 0x000fea0003800000 */
[----:B------:R-:W1:Y:S02]  /*5220*/  LDG.E.U8 R160, desc[UR38][R8.64+0xa9] ;  /* 0x0000a92608a07981 */ /* 0x000e64000c1e1100 */
[----:B-1----:R-:W-:-:S05]  /*5230*/  PRMT R11, R160, 0x8880, RZ ;  /* 0x00008880a00b7816 */ /* 0x002fca00000000ff */
[----:B------:R-:W-:-:S07]  /*5240*/  IMAD R10, R11, R22, RZ ;  /* 0x000000160b0a7224 */ /* 0x000fce00078e02ff */
.L_x_208:
[----:B------:R-:W-:Y:S05]  /*5250*/  BSYNC B1 ;  /* 0x0000000000017941 */ /* 0x000fea0003800000 */
.L_x_207:
[----:B------:R-:W-:Y:S01]  /*5260*/  @!P3 IMAD R111, R111, R23, R10 ;  /* 0x000000176f6fb224 */ /* 0x000fe200078e020a */
[----:B------:R-:W-:Y:S04]  /*5270*/  BSSY B1, `(.L_x_209) ;  /* 0x0000006000017945 */ /* 0x000fe80003800000 */
[----:B------:R0:W-:Y:S01]  /*5280*/  @!P3 STG.E.U8 desc[UR38][R6.64+0xa9], R111 ;  /* 0x0000a96f0600b986 */ /* 0x0001e2000c101126 */
[----:B------:R-:W-:Y:S05]  /*5290*/  @P5 BRA `(.L_x_210) ;  /* 0x00000000000c5947 */ /* 0x000fea0003800000 */
[----:B------:R-:W1:Y:S02]  /*52a0*/  LDG.E.U8 R160, desc[UR38][R2.64+0xb0] ;  /* 0x0000b02602a07981 */ /* 0x000e64000c1e1100 */
[----:B-1----:R-:W-:-:S05]  /*52b0*/  PRMT R11, R160, 0x8880, RZ ;  /* 0x00008880a00b7816 */ /* 0x002fca00000000ff */
[----:B------:R-:W-:-:S07]  /*52c0*/  IMAD R10, R11, R22, RZ ;  /* 0x000000160b0a7224 */ /* 0x000fce00078e02ff */
.L_x_210:
[----:B------:R-:W-:Y:S05]  /*52d0*/  BSYNC B1 ;  /* 0x0000000000017941 */ /* 0x000fea0003800000 */
.L_x_209:
[----:B-1----:R-:W-:Y:S01]  /*52e0*/  @!P5 IMAD R11, R112, R23, R10 ;  /* 0x00000017700bd224 */ /* 0x002fe200078e020a */
[----:B------:R-:W-:Y:S04]  /*52f0*/  BSSY B1, `(.L_x_211) ;  /* 0x0000006000017945 */ /* 0x000fe80003800000 */
[----:B------:R1:W-:Y:S01]  /*5300*/  @!P5 STG.E.U8 desc[UR38][R4.64+0xb0], R11 ;  /* 0x0000b00b0400d986 */ /* 0x0003e2000c101126 */
[----:B------:R-:W-:Y:S05]  /*5310*/  @P6 BRA `(.L_x_212) ;  /* 0x00000000000c6947 */ /* 0x000fea0003800000 */
[----:B------:R-:W1:Y:S02]  /*5320*/  LDG.E.U8 R160, desc[UR38][R2.64+0xb1] ;  /* 0x0000b12602a07981 */ /* 0x000e64000c1e1100 */
[----:B-1----:R-:W-:-:S05]  /*5330*/  PRMT R11, R160, 0x8880, RZ ;  /* 0x00008880a00b7816 */ /* 0x002fca00000000ff */
[----:B------:R-:W-:-:S07]  /*5340*/  IMAD R10, R11, R22, RZ ;  /* 0x000000160b0a7224 */ /* 0x000fce00078e02ff */
.L_x_212:
[----:B------:R-:W-:Y:S05]  /*5350*/  BSYNC B1 ;  /* 0x0000000000017941 */ /* 0x000fea0003800000 */
.L_x_211:
[----:B------:R-:W-:Y:S01]  /*5360*/  @!P6 IMAD R113, R113, R23, R10 ;  /* 0x000000177171e224 */ /* 0x000fe200078e020a */
[----:B------:R-:W-:Y:S04]  /*5370*/  BSSY B1, `(.L_x_213) ;  /* 0x0000006000017945 */ /* 0x000fe80003800000 */
[----:B------:R0:W-:Y:S01]  /*5380*/  @!P6 STG.E.U8 desc[UR38][R4.64+0xb1], R113 ;  /* 0x0000b1710400e986 */ /* 0x0001e2000c101126 */
[----:B------:R-:W-:Y:S05]  /*5390*/  @P2 BRA `(.L_x_214) ;  /* 0x00000000000c2947 */ /* 0x000fea0003800000 */
[----:B------:R-:W1:Y:S02]  /*53a0*/  LDG.E.U8 R160, desc[UR38][R8.64+0xb0] ;  /* 0x0000b02608a07981 */ /* 0x000e64000c1e1100 */
[----:B-1----:R-:W-:-:S05]  /*53b0*/  PRMT R11, R160, 0x8880, RZ ;  /* 0x00008880a00b7816 */ /* 0x002fca00000000ff */
[----:B------:R-:W-:-:S07]  /*53c0*/  IMAD R10, R11, R22, RZ ;  /* 0x000000160b0a7224 */ /* 0x000fce00078e02ff */
.L_x_214:
[----:B------:R-:W-:Y:S05]  /*53d0*/  BSYNC B1 ;  /* 0x0000000000017941 */ /* 0x000fea0003800000 */
.L_x_213:
        /* <DEDUP_REMOVED lines=12> */
.L_x_216:
[----:B------:R-:W-:Y:S05]  /*54a0*/  BSYNC B1 ;  /* 0x0000000000017941 */ /* 0x000fea0003800000 */
.L_x_215:
[----:B------:R-:W-:Y:S01]  /*54b0*/  @!P4 IMAD R115, R115, R23, R10 ;  /* 0x000000177373c224 */ /* 0x000fe200078e020a */
[----:B------:R-:W-:Y:S04]  /*54c0*/  BSSY B1, `(.L_x_217) ;  /* 0x0000006000017945 */ /* 0x000fe80003800000 */
[----:B------:R0:W-:Y:S01]  /*54d0*/  @!P4 STG.E.U8 desc[UR38][R6.64+0xb1], R115 ;  /* 0x0000b1730600c986 */ /* 0x0001e2000c101126 */
[----:B------:R-:W-:Y:S05]  /*54e0*/  @P3 BRA `(.L_x_218) ;  /* 0x00000000000c3947 */ /* 0x000fea0003800000 */
[----:B------:R-:W1:Y:S02]  /*54f0*/  LDG.E.U8 R160, desc[UR38][R2.64+0xb8] ;  /* 0x0000b82602a07981 */ /* 0x000e64000c1e1100 */
[----:B-1----:R-:W-:-:S05]  /*5500*/  PRMT R11, R160, 0x8880, RZ ;  /* 0x00008880a00b7816 */ /* 0x002fca00000000ff */
[----:B------:R-:W-:-:S07]  /*5510*/  IMAD R10, R11, R22, RZ ;  /* 0x000000160b0a7224 */ /* 0x000fce00078e02ff */
.L_x_218:
[----:B------:R-:W-:Y:S05]  /*5520*/  BSYNC B1 ;  /* 0x0000000000017941 */ /* 0x000fea0003800000 */
.L_x_217:
[----:B-1----:R-:W-:Y:S01]  /*5530*/  @!P3 IMAD R11, R116, R23, R10 ;  /* 0x00000017740bb224 */ /* 0x002fe200078e020a */
[----:B------:R-:W-:Y:S04]  /*5540*/  BSSY B1, `(.L_x_219) ;  /* 0x0000006000017945 */ /* 0x000fe80003800000 */
[----:B------:R1:W-:Y:S01]  /*5550*/  @!P3 STG.E.U8 desc[UR38][R4.64+0xb8], R11 ;  /* 0x0000b80b0400b986 */ /* 0x0003e2000c101126 */
[----:B------:R-:W-:Y:S05]  /*5560*/  @P5 BRA `(.L_x_220) ;  /* 0x00000000000c5947 */ /* 0x000fea0003800000 */
[----:B------:R-:W1:Y:S02]  /*5570*/  LDG.E.U8 R160, desc[UR38][R2.64+0xb9] ;  /* 0x0000b92602a07981 */ /* 0x000e64000c1e1100 */
[----:B-1----:R-:W-:-:S05]  /*5580*/  PRMT R11, R160, 0x8880, RZ ;  /* 0x00008880a00b7816 */ /* 0x002fca00000000ff */
[----:B------:R-:W-:-:S07]  /*5590*/  IMAD R10, R11, R22, RZ ;  /* 0x000000160b0a7224 */ /* 0x000fce00078e02ff */
.L_x_220:
[----:B------:R-:W-:Y:S05]  /*55a0*/  BSYNC B1 ;  /* 0x0000000000017941 */ /* 0x000fea0003800000 */
.L_x_219:
[----:B------:R-:W-:Y:S01]  /*55b0*/  @!P5 IMAD R117, R117, R23, R10 ;  /* 0x000000177575d224 */ /* 0x000fe200078e020a */
[----:B------:R-:W-:Y:S04]  /*55c0*/  BSSY B1, `(.L_x_221) ;  /* 0x0000006000017945 */ /* 0x000fe80003800000 */
[----:B------:R0:W-:Y:S01]  /*55d0*/  @!P5 STG.E.U8 desc[UR38][R4.64+0xb9], R117 ;  /* 0x0000b9750400d986 */ /* 0x0001e2000c101126 */
[----:B------:R-:W-:Y:S05]  /*55e0*/  @P6 BRA `(.L_x_222) ;  /* 0x00000000000c6947 */ /* 0x000fea0003800000 */
[----:B------:R-:W1:Y:S02]  /*55f0*/  LDG.E.U8 R160, desc[UR38][R8.64+0xb8] ;  /* 0x0000b82608a07981 */ /* 0x000e64000c1e1100 */
[----:B-1----:R-:W-:-:S05]  /*5600*/  PRMT R11, R160, 0x8880, RZ ;  /* 0x00008880a00b7816 */ /* 0x002fca00000000ff */
[----:B------:R-:W-:-:S07]  /*5610*/  IMAD R10, R11, R22, RZ ;  /* 0x000000160b0a7224 */ /* 0x000fce00078e02ff */
.L_x_222:
[----:B------:R-:W-:Y:S05]  /*5620*/  BSYNC B1 ;  /* 0x0000000000017941 */ /* 0x000fea0003800000 */
.L_x_221:
[----:B-1----:R-:W-:Y:S01]  /*5630*/  @!P6 IMAD R11, R118, R23, R10 ;  /* 0x00000017760be224 */ /* 0x002fe200078e020a */
[----:B------:R-:W-:Y:S04]  /*5640*/  BSSY B1, `(.L_x_223) ;  /* 0x0000006000017945 */ /* 0x000fe80003800000 */
[----:B------:R1:W-:Y:S01]  /*5650*/  @!P6 STG.E.U8 desc[UR38][R6.64+0xb8], R11 ;  /* 0x0000b80b0600e986 */ /* 0x0003e2000c101126 */
[----:B------:R-:W-:Y:S05]  /*5660*/  @P2 BRA `(.L_x_224) ;  /* 0x00000000000c2947 */ /* 0x000fea0003800000 */
[----:B------:R-:W1:Y:S02]  /*5670*/  LDG.E.U8 R160, desc[UR38][R8.64+0xb9] ;  /* 0x0000b92608a07981 */ /* 0x000e64000c1e1100 */
[----:B-1----:R-:W-:-:S05]  /*5680*/  PRMT R11, R160, 0x8880, RZ ;  /* 0x00008880a00b7816 */ /* 0x002fca00000000ff */
[----:B------:R-:W-:-:S07]  /*5690*/  IMAD R10, R11, R22, RZ ;  /* 0x000000160b0a7224 */ /* 0x000fce00078e02ff */
.L_x_224:
[----:B------:R-:W-:Y:S05]  /*56a0*/  BSYNC B1 ;  /* 0x0000000000017941 */ /* 0x000fea0003800000 */
.L_x_223:
        /* <DEDUP_REMOVED lines=12> */
.L_x_226:
[----:B------:R-:W-:Y:S05]  /*5770*/  BSYNC B1 ;  /* 0x0000000000017941 */ /* 0x000fea0003800000 */
.L_x_225:
[----:B-1----:R-:W-:Y:S01]  /*5780*/  @!P4 IMAD R11, R120, R23, R10 ;  /* 0x00000017780bc224 */ /* 0x002fe200078e020a */
[----:B------:R-:W-:Y:S04]  /*5790*/  BSSY B1, `(.L_x_227) ;  /* 0x0000006000017945 */ /* 0x000fe80003800000 */
[----:B------:R1:W-:Y:S01]  /*57a0*/  @!P4 STG.E.U8 desc[UR38][R4.64+0xc0], R11 ;  /* 0x0000c00b0400c986 */ /* 0x0003e2000c101126 */
[----:B------:R-:W-:Y:S05]  /*57b0*/  @P3 BRA `(.L_x_228) ;  /* 0x00000000000c3947 */ /* 0x000fea0003800000 */
[----:B------:R-:W1:Y:S02]  /*57c0*/  LDG.E.U8 R160, desc[UR38][R2.64+0xc1] ;  /* 0x0000c12602a07981 */ /* 0x000e64000c1e1100 */
[----:B-1----:R-:W-:-:S05]  /*57d0*/  PRMT R11, R160, 0x8880, RZ ;  /* 0x00008880a00b7816 */ /* 0x002fca00000000ff */
[----:B------:R-:W-:-:S07]  /*57e0*/  IMAD R10, R11, R22, RZ ;  /* 0x000000160b0a7224 */ /* 0x000fce00078e02ff */
.L_x_228:
[----:B------:R-:W-:Y:S05]  /*57f0*/  BSYNC B1 ;  /* 0x0000000000017941 */ /* 0x000fea0003800000 */
.L_x_227:
[----:B------:R-:W-:Y:S01]  /*5800*/  @!P3 IMAD R121, R121, R23, R10 ;  /* 0x000000177979b224 */ /* 0x000fe200078e020a */
[----:B------:R-:W-:Y:S04]  /*5810*/  BSSY B1, `(.L_x_229) ;  /* 0x0000006000017945 */ /* 0x000fe80003800000 */
[----:B------:R0:W-:Y:S01]  /*5820*/  @!P3 STG.E.U8 desc[UR38][R4.64+0xc1], R121 ;  /* 0x0000c1790400b986 */ /* 0x0001e2000c101126 */
[----:B------:R-:W-:Y:S05]  /*5830*/  @P5 BRA `(.L_x_230) ;  /* 0x00000000000c5947 */ /* 0x000fea0003800000 */
[----:B------:R-:W1:Y:S02]  /*5840*/  LDG.E.U8 R160, desc[UR38][R8.64+0xc0] ;  /* 0x0000c02608a07981 */ /* 0x000e64000c1e1100 */
[----:B-1----:R-:W-:-:S05]  /*5850*/  PRMT R11, R160, 0x8880, RZ ;  /* 0x00008880a00b7816 */ /* 0x002fca00000000ff */
[----:B------:R-:W-:-:S07]  /*5860*/  IMAD R10, R11, R22, RZ ;  /* 0x000000160b0a7224 */ /* 0x000fce00078e02ff */
.L_x_230:
[----:B------:R-:W-:Y:S05]  /*5870*/  BSYNC B1 ;  /* 0x0000000000017941 */ /* 0x000fea0003800000 */
.L_x_229:
[----:B-1----:R-:W-:Y:S01]  /*5880*/  @!P5 IMAD R11, R122, R23, R10 ;  /* 0x000000177a0bd224 */ /* 0x002fe200078e020a */
[----:B------:R-:W-:Y:S04]  /*5890*/  BSSY B1, `(.L_x_231) ;  /* 0x0000006000017945 */ /* 0x000fe80003800000 */
[----:B------:R1:W-:Y:S01]  /*58a0*/  @!P5 STG.E.U8 desc[UR38][R6.64+0xc0], R11 ;  /* 0x0000c00b0600d986 */ /* 0x0003e2000c101126 */
[----:B------:R-:W-:Y:S05]  /*58b0*/  @P6 BRA `(.L_x_232) ;  /* 0x00000000000c6947 */ /* 0x000fea0003800000 */
[----:B------:R-:W1:Y:S02]  /*58c0*/  LDG.E.U8 R160, desc[UR38][R8.64+0xc1] ;  /* 0x0000c12608a07981 */ /* 0x000e64000c1e1100 */
[----:B-1----:R-:W-:-:S05]  /*58d0*/  PRMT R11, R160, 0x8880, RZ ;  /* 0x00008880a00b7816 */ /* 0x002fca00000000ff */
[----:B------:R-:W-:-:S07]  /*58e0*/  IMAD R10, R11, R22, RZ ;  /* 0x000000160b0a7224 */ /* 0x000fce00078e02ff */
.L_x_232:
[----:B------:R-:W-:Y:S05]  /*58f0*/  BSYNC B1 ;  /* 0x0000000000017941 */ /* 0x000fea0003800000 */
.L_x_231:
[----:B------:R-:W-:Y:S01]  /*5900*/  @!P6 IMAD R123, R123, R23, R10 ;  /* 0x000000177b7be224 */ /* 0x000fe200078e020a */
[----:B------:R-:W-:Y:S04]  /*5910*/  BSSY B1, `(.L_x_233) ;  /* 0x0000006000017945 */ /* 0x000fe80003800000 */
[----:B------:R0:W-:Y:S01]  /*5920*/  @!P6 STG.E.U8 desc[UR38][R6.64+0xc1], R123 ;  /* 0x0000c17b0600e986 */ /* 0x0001e2000c101126 */
[----:B------:R-:W-:Y:S05]  /*5930*/  @P2 BRA `(.L_x_234) ;  /* 0x00000000000c2947 */ /* 0x000fea0003800000 */
[----:B------:R-:W1:Y:S02]  /*5940*/  LDG.E.U8 R160, desc[UR38][R2.64+0xc8] ;  /* 0x0000c82602a07981 */ /* 0x000e64000c1e1100 */
[----:B-1----:R-:W-:-:S05]  /*5950*/  PRMT R11, R160, 0x8880, RZ ;  /* 0x00008880a00b7816 */ /* 0x002fca00000000ff */
[----:B------:R-:W-:-:S07]  /*5960*/  IMAD R10, R11, R22, RZ ;  /* 0x000000160b0a7224 */ /* 0x000fce00078e02ff */
.L_x_234:
[----:B------:R-:W-:Y:S05]  /*5970*/  BSYNC B1 ;  /* 0x0000000000017941 */ /* 0x000fea0003800000 */
.L_x_233:
        /* <DEDUP_REMOVED lines=12> */
.L_x_236:
[----:B------:R-:W-:Y:S05]  /*5a40*/  BSYNC B1 ;  /* 0x0000000000017941 */ /* 0x000fea0003800000 */
.L_x_235:
[----:B------:R-:W-:Y:S01]  /*5a50*/  @!P4 IMAD R125, R125, R23, R10 ;  /* 0x000000177d7dc224 */ /* 0x000fe200078e020a */
[----:B------:R-:W-:Y:S04]  /*5a60*/  BSSY B1, `(.L_x_237) ;  /* 0x0000006000017945 */ /* 0x000fe80003800000 */
[----:B------:R0:W-:Y:S01]  /*5a70*/  @!P4 STG.E.U8 desc[UR38][R4.64+0xc9], R125 ;  /* 0x0000c97d0400c986 */ /* 0x0001e2000c101126 */
[----:B------:R-:W-:Y:S05]  /*5a80*/  @P3 BRA `(.L_x_238) ;  /* 0x00000000000c3947 */ /* 0x000fea0003800000 */
[----:B------:R-:W1:Y:S02]  /*5a90*/  LDG.E.U8 R160, desc[UR38][R8.64+0xc8] ;  /* 0x0000c82608a07981 */ /* 0x000e64000c1e1100 */
[----:B-1----:R-:W-:-:S05]  /*5aa0*/  PRMT R11, R160, 0x8880, RZ ;  /* 0x00008880a00b7816 */ /* 0x002fca00000000ff */
[----:B------:R-:W-:-:S07]  /*5ab0*/  IMAD R10, R11, R22, RZ ;  /* 0x000000160b0a7224 */ /* 0x000fce00078e02ff */
.L_x_238:
[----:B------:R-:W-:Y:S05]  /*5ac0*/  BSYNC B1 ;  /* 0x0000000000017941 */ /* 0x000fea0003800000 */
.L_x_237:
[----:B-1----:R-:W-:Y:S01]  /*5ad0*/  @!P3 IMAD R11, R126, R23, R10 ;  /* 0x000000177e0bb224 */ /* 0x002fe200078e020a */
[----:B------:R-:W-:Y:S04]  /*5ae0*/  BSSY B1, `(.L_x_239) ;  /* 0x0000006000017945 */ /* 0x000fe80003800000 */
[----:B------:R1:W-:Y:S01]  /*5af0*/  @!P3 STG.E.U8 desc[UR38][R6.64+0xc8], R11 ;  /* 0x0000c80b0600b986 */ /* 0x0003e2000c101126 */
[----:B------:R-:W-:Y:S05]  /*5b00*/  @P5 BRA `(.L_x_240) ;  /* 0x00000000000c5947 */ /* 0x000fea0003800000 */
[----:B------:R-:W1:Y:S02]  /*5b10*/  LDG.E.U8 R160, desc[UR38][R8.64+0xc9] ;  /* 0x0000c92608a07981 */ /* 0x000e64000c1e1100 */
[----:B-1----:R-:W-:-:S05]  /*5b20*/  PRMT R11, R160, 0x8880, RZ ;  /* 0x00008880a00b7816 */ /* 0x002fca00000000ff */
[----:B------:R-:W-:-:S07]  /*5b30*/  IMAD R10, R11, R22, RZ ;  /* 0x000000160b0a7224 */ /* 0x000fce00078e02ff */
.L_x_240:
[----:B------:R-:W-:Y:S05]  /*5b40*/  BSYNC B1 ;  /* 0x0000000000017941 */ /* 0x000fea0003800000 */
.L_x_239:
[----:B------:R-:W-:Y:S01]  /*5b50*/  @!P5 IMAD R127, R127, R23, R10 ;  /* 0x000000177f7fd224 */ /* 0x000fe200078e020a */
[----:B------:R-:W-:Y:S04]  /*5b60*/  BSSY B1, `(.L_x_241) ;  /* 0x0000006000017945 */ /* 0x000fe80003800000 */
[----:B------:R0:W-:Y:S01]  /*5b70*/  @!P5 STG.E.U8 desc[UR38][R6.64+0xc9], R127 ;  /* 0x0000c97f0600d986 */ /* 0x0001e2000c101126 */
[----:B------:R-:W-:Y:S05]  /*5b80*/  @P6 BRA `(.L_x_242) ;  /* 0x00000000000c6947 */ /* 0x000fea0003800000 */
[----:B------:R-:W1:Y:S02]  /*5b90*/  LDG.E.U8 R160, desc[UR38][R2.64+0xd0] ;  /* 0x0000d02602a07981 */ /* 0x000e64000c1e1100 */
[----:B-1----:R-:W-:-:S05]  /*5ba0*/  PRMT R11, R160, 0x8880, RZ ;  /* 0x00008880a00b7816 */ /* 0x002fca00000000ff */
[----:B------:R-:W-:-:S07]  /*5bb0*/  IMAD R10, R11, R22, RZ ;  /* 0x000000160b0a7224 */ /* 0x000fce00078e02ff */
.L_x_242:
[----:B------:R-:W-:Y:S05]  /*5bc0*/  BSYNC B1 ;  /* 0x0000000000017941 */ /* 0x000fea0003800000 */
.L_x_241:
[----:B-1----:R-:W-:Y:S01]  /*5bd0*/  @!P6 IMAD R11, R128, R23, R10 ;  /* 0x00000017800be224 */ /* 0x002fe200078e020a */
[----:B------:R-:W-:Y:S04]  /*5be0*/  BSSY B1, `(.L_x_243) ;  /* 0x0000006000017945 */ /* 0x000fe80003800000 */
[----:B------:R1:W-:Y:S01]  /*5bf0*/  @!P6 STG.E.U8 desc[UR38][R4.64+0xd0], R11 ;  /* 0x0000d00b0400e986 */ /* 0x0003e2000c101126 */
[----:B------:R-:W-:Y:S05]  /*5c00*/  @P2 BRA `(.L_x_244) ;  /* 0x00000000000c2947 */ /* 0x000fea0003800000 */
[----:B------:R-:W1:Y:S02]  /*5c10*/  LDG.E.U8 R160, desc[UR38][R2.64+0xd1] ;  /* 0x0000d12602a07981 */ /* 0x000e64000c1e1100 */
[----:B-1----:R-:W-:-:S05]  /*5c20*/  PRMT R11, R160, 0x8880, RZ ;  /* 0x00008880a00b7816 */ /* 0x002fca00000000ff */
[----:B------:R-:W-:-:S07]  /*5c30*/  IMAD R10, R11, R22, RZ ;  /* 0x000000160b0a7224 */ /* 0x000fce00078e02ff */
.L_x_244:
[----:B------:R-:W-:Y:S05]  /*5c40*/  BSYNC B1 ;  /* 0x0000000000017941 */ /* 0x000fea0003800000 */
.L_x_243:
        /* <DEDUP_REMOVED lines=12> */
.L_x_246:
[----:B------:R-:W-:Y:S05]  /*5d10*/  BSYNC B1 ;  /* 0x0000000000017941 */ /* 0x000fea0003800000 */
.L_x_245:
[----:B-1----:R-:W-:Y:S01]  /*5d20*/  @!P4 IMAD R11, R130, R23, R10 ;  /* 0x00000017820bc224 */ /* 0x002fe200078e020a */
[----:B------:R-:W-:Y:S04]  /*5d30*/  BSSY B1, `(.L_x_247) ;  /* 0x0000006000017945 */ /* 0x000fe80003800000 */
[----:B------:R1:W-:Y:S01]  /*5d40*/  @!P4 STG.E.U8 desc[UR38][R6.64+0xd0], R11 ;  /* 0x0000d00b0600c986 */ /* 0x0003e2000c101126 */
[----:B------:R-:W-:Y:S05]  /*5d50*/  @P3 BRA `(.L_x_248) ;  /* 0x00000000000c3947 */ /* 0x000fea0003800000 */
[----:B------:R-:W1:Y:S02]  /*5d60*/  LDG.E.U8 R160, desc[UR38][R8.64+0xd1] ;  /* 0x0000d12608a07981 */ /* 0x000e64000c1e1100 */
[----:B-1----:R-:W-:-:S05]  /*5d70*/  PRMT R11, R160, 0x8880, RZ ;  /* 0x00008880a00b7816 */ /* 0x002fca00000000ff */
[----:B------:R-:W-:-:S07]  /*5d80*/  IMAD R10, R11, R22, RZ ;  /* 0x000000160b0a7224 */ /* 0x000fce00078e02ff */
.L_x_248:
[----:B------:R-:W-:Y:S05]  /*5d90*/  BSYNC B1 ;  /* 0x0000000000017941 */ /* 0x000fea0003800000 */
.L_x_247:
[----:B------:R-:W-:Y:S01]  /*5da0*/  @!P3 IMAD R131, R131, R23, R10 ;  /* 0x000000178383b224 */ /* 0x000fe200078e020a */
[----:B------:R-:W-:Y:S04]  /*5db0*/  BSSY B1, `(.L_x_249) ;  /* 0x0000006000017945 */ /* 0x000fe80003800000 */
[----:B------:R0:W-:Y:S01]  /*5dc0*/  @!P3 STG.E.U8 desc[UR38][R6.64+0xd1], R131 ;  /* 0x0000d1830600b986 */ /* 0x0001e2000c101126 */
[----:B------:R-:W-:Y:S05]  /*5dd0*/  @P5 BRA `(.L_x_250) ;  /* 0x00000000000c5947 */ /* 0x000fea0003800000 */
[----:B------:R-:W1:Y:S02]  /*5de0*/  LDG.E.U8 R160, desc[UR38][R2.64+0xd8] ;  /* 0x0000d82602a07981 */ /* 0x000e64000c1e1100 */
[----:B-1----:R-:W-:-:S05]  /*5df0*/  PRMT R11, R160, 0x8880, RZ ;  /* 0x00008880a00b7816 */ /* 0x002fca00000000ff */
[----:B------:R-:W-:-:S07]  /*5e00*/  IMAD R10, R11, R22, RZ ;  /* 0x000000160b0a7224 */ /* 0x000fce00078e02ff */
.L_x_250:
[----:B------:R-:W-:Y:S05]  /*5e10*/  BSYNC B1 ;  /* 0x0000000000017941 */ /* 0x000fea0003800000 */
.L_x_249:
[----:B-1----:R-:W-:Y:S01]  /*5e20*/  @!P5 IMAD R11, R132, R23, R10 ;  /* 0x00000017840bd224 */ /* 0x002fe200078e020a */
[----:B------:R-:W-:Y:S04]  /*5e30*/  BSSY B1, `(.L_x_251) ;  /* 0x0000006000017945 */ /* 0x000fe80003800000 */
[----:B------:R1:W-:Y:S01]  /*5e40*/  @!P5 STG.E.U8 desc[UR38][R4.64+0xd8], R11 ;  /* 0x0000d80b0400d986 */ /* 0x0003e2000c101126 */
[----:B------:R-:W-:Y:S05]  /*5e50*/  @P6 BRA `(.L_x_252) ;  /* 0x00000000000c6947 */ /* 0x000fea0003800000 */
[----:B------:R-:W1:Y:S02]  /*5e60*/  LDG.E.U8 R160, desc[UR38][R2.64+0xd9] ;  /* 0x0000d92602a07981 */ /* 0x000e64000c1e1100 */
[----:B-1----:R-:W-:-:S05]  /*5e70*/  PRMT R11, R160, 0x8880, RZ ;  /* 0x00008880a00b7816 */ /* 0x002fca00000000ff */
[----:B------:R-:W-:-:S07]  /*5e80*/  IMAD R10, R11, R22, RZ ;  /* 0x000000160b0a7224 */ /* 0x000fce00078e02ff */
.L_x_252:
[----:B------:R-:W-:Y:S05]  /*5e90*/  BSYNC B1 ;  /* 0x0000000000017941 */ /* 0x000fea0003800000 */
.L_x_251:
[----:B------:R-:W-:Y:S01]  /*5ea0*/  @!P6 IMAD R133, R133, R23, R10 ;  /* 0x000000178585e224 */ /* 0x000fe200078e020a */
[----:B------:R-:W-:Y:S04]  /*5eb0*/  BSSY B1, `(.L_x_253) ;  /* 0x0000006000017945 */ /* 0x000fe80003800000 */
[----:B------:R0:W-:Y:S01]  /*5ec0*/  @!P6 STG.E.U8 desc[UR38][R4.64+0xd9], R133 ;  /* 0x0000d9850400e986 */ /* 0x0001e2000c101126 */
[----:B------:R-:W-:Y:S05]  /*5ed0*/  @P2 BRA `(.L_x_254) ;  /* 0x00000000000c2947 */ /* 0x000fea0003800000 */
[----:B------:R-:W1:Y:S02]  /*5ee0*/  LDG.E.U8 R160, desc[UR38][R8.64+0xd8] ;  /* 0x0000d82608a07981 */ /* 0x000e64000c1e1100 */
[----:B-1----:R-:W-:-:S05]  /*5ef0*/  PRMT R11, R160, 0x8880, RZ ;  /* 0x00008880a00b7816 */ /* 0x002fca00000000ff */
[----:B------:R-:W-:-:S07]  /*5f00*/  IMAD R10, R11, R22, RZ ;  /* 0x000000160b0a7224 */ /* 0x000fce00078e02ff */
.L_x_254:
[----:B------:R-:W-:Y:S05]  /*5f10*/  BSYNC B1 ;  /* 0x0000000000017941 */ /* 0x000fea0003800000 */
.L_x_253:
        /* <DEDUP_REMOVED lines=12> */
.L_x_256:
[----:B------:R-:W-:Y:S05]  /*5fe0*/  BSYNC B1 ;  /* 0x0000000000017941 */ /* 0x000fea0003800000 */
.L_x_255:
[----:B------:R-:W-:Y:S01]  /*5ff0*/  @!P4 IMAD R135, R135, R23, R10 ;  /* 0x000000178787c224 */ /* 0x000fe200078e020a */
[----:B------:R-:W-:Y:S04]  /*6000*/  BSSY B1, `(.L_x_257) ;  /* 0x0000006000017945 */ /* 0x000fe80003800000 */
[----:B------:R0:W-:Y:S01]  /*6010*/  @!P4 STG.E.U8 desc[UR38][R6.64+0xd9], R135 ;  /* 0x0000d9870600c986 */ /* 0x0001e2000c101126 */
[----:B------:R-:W-:Y:S05]  /*6020*/  @P3 BRA `(.L_x_258) ;  /* 0x00000000000c3947 */ /* 0x000fea0003800000 */
[----:B------:R-:W1:Y:S02]  /*6030*/  LDG.E.U8 R160, desc[UR38][R2.64+0xe0] ;  /* 0x0000e02602a07981 */ /* 0x000e64000c1e1100 */
[----:B-1----:R-:W-:-:S05]  /*6040*/  PRMT R11, R160, 0x8880, RZ ;  /* 0x00008880a00b7816 */ /* 0x002fca00000000ff */
[----:B------:R-:W-:-:S07]  /*6050*/  IMAD R10, R11, R22, RZ ;  /* 0x000000160b0a7224 */ /* 0x000fce00078e02ff */
.L_x_258:
[----:B------:R-:W-:Y:S05]  /*6060*/  BSYNC B1 ;  /* 0x0000000000017941 */ /* 0x000fea0003800000 */
.L_x_257:
[----:B-1----:R-:W-:Y:S01]  /*6070*/  @!P3 IMAD R11, R136, R23, R10 ;  /* 0x00000017880bb224 */ /* 0x002fe200078e020a */
[----:B------:R-:W-:Y:S04]  /*6080*/  BSSY B1, `(.L_x_259) ;  /* 0x0000006000017945 */ /* 0x000fe80003800000 */
[----:B------:R1:W-:Y:S01]  /*6090*/  @!P3 STG.E.U8 desc[UR38][R4.64+0xe0], R11 ;  /* 0x0000e00b0400b986 */ /* 0x0003e2000c101126 */
[----:B------:R-:W-:Y:S05]  /*60a0*/  @P5 BRA `(.L_x_260) ;  /* 0x00000000000c5947 */ /* 0x000fea0003800000 */
[----:B------:R-:W1:Y:S02]  /*60b0*/  LDG.E.U8 R160, desc[UR38][R2.64+0xe1] ;  /* 0x0000e12602a07981 */ /* 0x000e64000c1e1100 */
[----:B-1----:R-:W-:-:S05]  /*60c0*/  PRMT R11, R160, 0x8880, RZ ;  /* 0x00008880a00b7816 */ /* 0x002fca00000000ff */
[----:B------:R-:W-:-:S07]  /*60d0*/  IMAD R10, R11, R22, RZ ;  /* 0x000000160b0a7224 */ /* 0x000fce00078e02ff */
.L_x_260:
[----:B------:R-:W-:Y:S05]  /*60e0*/  BSYNC B1 ;  /* 0x0000000000017941 */ /* 0x000fea0003800000 */
.L_x_259:
[----:B------:R-:W-:Y:S01]  /*60f0*/  @!P5 IMAD R137, R137, R23, R10 ;  /* 0x000000178989d224 */ /* 0x000fe200078e020a */
[----:B------:R-:W-:Y:S04]  /*6100*/  BSSY B1, `(.L_x_261) ;  /* 0x0000006000017945 */ /* 0x000fe80003800000 */
[----:B------:R0:W-:Y:S01]  /*6110*/  @!P5 STG.E.U8 desc[UR38][R4.64+0xe1], R137 ;  /* 0x0000e1890400d986 */ /* 0x0001e2000c101126 */
[----:B------:R-:W-:Y:S05]  /*6120*/  @P6 BRA `(.L_x_262) ;  /* 0x00000000000c6947 */ /* 0x000fea0003800000 */
[----:B------:R-:W1:Y:S02]  /*6130*/  LDG.E.U8 R160, desc[UR38][R8.64+0xe0] ;  /* 0x0000e02608a07981 */ /* 0x000e64000c1e1100 */
[----:B-1----:R-:W-:-:S05]  /*6140*/  PRMT R11, R160, 0x8880, RZ ;  /* 0x00008880a00b7816 */ /* 0x002fca00000000ff */
[----:B------:R-:W-:-:S07]  /*6150*/  IMAD R10, R11, R22, RZ ;  /* 0x000000160b0a7224 */ /* 0x000fce00078e02ff */
.L_x_262:
[----:B------:R-:W-:Y:S05]  /*6160*/  BSYNC B1 ;  /* 0x0000000000017941 */ /* 0x000fea0003800000 */
.L_x_261:
[----:B-1----:R-:W-:Y:S01]  /*6170*/  @!P6 IMAD R11, R138, R23, R10 ;  /* 0x000000178a0be224 */ /* 0x002fe200078e020a */
[----:B------:R-:W-:Y:S04]  /*6180*/  BSSY B1, `(.L_x_263) ;  /* 0x0000006000017945 */ /* 0x000fe80003800000 */
[----:B------:R1:W-:Y:S01]  /*6190*/  @!P6 STG.E.U8 desc[UR38][R6.64+0xe0], R11 ;  /* 0x0000e00b0600e986 */ /* 0x0003e2000c101126 */
[----:B------:R-:W-:Y:S05]  /*61a0*/  @P2 BRA `(.L_x_264) ;  /* 0x00000000000c2947 */ /* 0x000fea0003800000 */
[----:B------:R-:W1:Y:S02]  /*61b0*/  LDG.E.U8 R160, desc[UR38][R8.64+0xe1] ;  /* 0x0000e12608a07981 */ /* 0x000e64000c1e1100 */
[----:B-1----:R-:W-:-:S05]  /*61c0*/  PRMT R11, R160, 0x8880, RZ ;  /* 0x00008880a00b7816 */ /* 0x002fca00000000ff */
[----:B------:R-:W-:-:S07]  /*61d0*/  IMAD R10, R11, R22, RZ ;  /* 0x000000160b0a7224 */ /* 0x000fce00078e02ff */
.L_x_264:
[----:B------:R-:W-:Y:S05]  /*61e0*/  BSYNC B1 ;  /* 0x0000000000017941 */ /* 0x000fea0003800000 */
.L_x_263:
        /* <DEDUP_REMOVED lines=12> */
.L_x_266:
[----:B------:R-:W-:Y:S05]  /*62b0*/  BSYNC B1 ;  /* 0x0000000000017941 */ /* 0x000fea0003800000 */
.L_x_265:
[----:B-1----:R-:W-:Y:S01]  /*62c0*/  @!P5 IMAD R11, R140, R23, R10 ;  /* 0x000000178c0bd224 */ /* 0x002fe200078e020a */
[----:B------:R-:W-:Y:S04]  /*62d0*/  BSSY B1, `(.L_x_267) ;  /* 0x0000006000017945 */ /* 0x000fe80003800000 */
[----:B------:R1:W-:Y:S01]  /*62e0*/  @!P5 STG.E.U8 desc[UR38][R4.64+0xe8], R11 ;  /* 0x0000e80b0400d986 */ /* 0x0003e2000c101126 */
[----:B------:R-:W-:Y:S05]  /*62f0*/  @P3 BRA `(.L_x_268) ;  /* 0x00000000000c3947 */ /* 0x000fea0003800000 */
[----:B------:R-:W1:Y:S02]  /*6300*/  LDG.E.U8 R160, desc[UR38][R2.64+0xe9] ;  /* 0x0000e92602a07981 */ /* 0x000e64000c1e1100 */
[----:B-1----:R-:W-:-:S05]  /*6310*/  PRMT R11, R160, 0x8880, RZ ;  /* 0x00008880a00b7816 */ /* 0x002fca00000000ff */
[----:B------:R-:W-:-:S07]  /*6320*/  IMAD R10, R11, R22, RZ ;  /* 0x000000160b0a7224 */ /* 0x000fce00078e02ff */
.L_x_268:
[----:B------:R-:W-:Y:S05]  /*6330*/  BSYNC B1 ;  /* 0x0000000000017941 */ /* 0x000fea0003800000 */
.L_x_267:
[----:B------:R-:W-:Y:S01]  /*6340*/  @!P3 IMAD R141, R141, R23, R10 ;  /* 0x000000178d8db224 */ /* 0x000fe200078e020a */
[----:B------:R-:W-:Y:S04]  /*6350*/  BSSY B1, `(.L_x_269) ;  /* 0x0000006000017945 */ /* 0x000fe80003800000 */
[----:B------:R0:W-:Y:S01]  /*6360*/  @!P3 STG.E.U8 desc[UR38][R4.64+0xe9], R141 ;  /* 0x0000e98d0400b986 */ /* 0x0001e2000c101126 */
[----:B------:R-:W-:Y:S05]  /*6370*/  @P2 BRA `(.L_x_270) ;  /* 0x00000000000c2947 */ /* 0x000fea0003800000 */
[----:B------:R-:W1:Y:S02]  /*6380*/  LDG.E.U8 R160, desc[UR38][R8.64+0xe8] ;  /* 0x0000e82608a07981 */ /* 0x000e64000c1e1100 */
[----:B-1----:R-:W-:-:S05]  /*6390*/  PRMT R11, R160, 0x8880, RZ ;  /* 0x00008880a00b7816 */ /* 0x002fca00000000ff */
[----:B------:R-:W-:-:S07]  /*63a0*/  IMAD R10, R11, R22, RZ ;  /* 0x000000160b0a7224 */ /* 0x000fce00078e02ff */
.L_x_270:
[----:B------:R-:W-:Y:S05]  /*63b0*/  BSYNC B1 ;  /* 0x0000000000017941 */ /* 0x000fea0003800000 */
.L_x_269:
[----:B-1----:R-:W-:Y:S01]  /*63c0*/  @!P2 IMAD R11, R142, R23, R10 ;  /* 0x000000178e0ba224 */ /* 0x002fe200078e020a */
[----:B------:R-:W-:Y:S04]  /*63d0*/  BSSY B1, `(.L_x_271) ;  /* 0x0000006000017945 */ /* 0x000fe80003800000 */
[----:B------:R1:W-:Y:S01]  /*63e0*/  @!P2 STG.E.U8 desc[UR38][R6.64+0xe8], R11 ;  /* 0x0000e80b0600a986 */ /* 0x0003e2000c101126 */
[----:B------:R-:W-:Y:S05]  /*63f0*/  @P6 BRA `(.L_x_272) ;  /* 0x00000000000c6947 */ /* 0x000fea0003800000 */
[----:B------:R-:W1:Y:S02]  /*6400*/  LDG.E.U8 R160, desc[UR38][R8.64+0xe9] ;  /* 0x0000e92608a07981 */ /* 0x000e64000c1e1100 */
[----:B-1----:R-:W-:-:S05]  /*6410*/  PRMT R11, R160, 0x8880, RZ ;  /* 0x00008880a00b7816 */ /* 0x002fca00000000ff */
[----:B------:R-:W-:-:S07]  /*6420*/  IMAD R10, R11, R22, RZ ;  /* 0x000000160b0a7224 */ /* 0x000fce00078e02ff */
.L_x_272:
[----:B------:R-:W-:Y:S05]  /*6430*/  BSYNC B1 ;  /* 0x0000000000017941 */ /* 0x000fea0003800000 */
.L_x_271:
[----:B------:R-:W-:Y:S01]  /*6440*/  @!P6 IMAD R143, R143, R23, R10 ;  /* 0x000000178f8fe224 */ /* 0x000fe200078e020a */
[----:B------:R-:W-:Y:S04]  /*6450*/  BSSY B1, `(.L_x_273) ;  /* 0x0000006000017945 */ /* 0x000fe80003800000 */
[----:B------:R0:W-:Y:S01]  /*6460*/  @!P6 STG.E.U8 desc[UR38][R6.64+0xe9], R143 ;  /* 0x0000e98f0600e986 */ /* 0x0001e2000c101126 */
[----:B------:R-:W-:Y:S05]  /*6470*/  @P4 BRA `(.L_x_274) ;  /* 0x00000000000c4947 */ /* 0x000fea0003800000 */
[----:B------:R-:W1:Y:S02]  /*6480*/  LDG.E.U8 R160, desc[UR38][R2.64+0xf0] ;  /* 0x0000f02602a07981 */ /* 0x000e64000c1e1100 */
[----:B-1----:R-:W-:-:S05]  /*6490*/  PRMT R11, R160, 0x8880, RZ ;  /* 0x00008880a00b7816 */ /* 0x002fca00000000ff */
[----:B------:R-:W-:-:S07]  /*64a0*/  IMAD R10, R11, R22, RZ ;  /* 0x000000160b0a7224 */ /* 0x000fce00078e02ff */
.L_x_274:
[----:B------:R-:W-:Y:S05]  /*64b0*/  BSYNC B1 ;  /* 0x0000000000017941 */ /* 0x000fea0003800000 */
.L_x_273:
[----:B------:R-:W-:Y:S01]  /*64c0*/  ISETP.LT.OR P3, PT, R0, 0xf2, !P1 ;  /* 0x000000f20000780c */ /* 0x000fe20004f61670 */
[----:B-1----:R-:W-:Y:S01]  /*64d0*/  @!P4 IMAD R11, R144, R23, R10 ;  /* 0x00000017900bc224 */ /* 0x002fe200078e020a */
[----:B------:R-:W-:Y:S01]  /*64e0*/  BSSY B1, `(.L_x_275) ;  /* 0x000000b000017945 */ /* 0x000fe20003800000 */
[C---:B------:R-:W-:Y:S02]  /*64f0*/  ISETP.LT.OR P2, PT, R0.reuse, 0xf1, !P0 ;  /* 0x000000f10000780c */ /* 0x040fe40004741670 */
[C---:B------:R-:W-:Y:S01]  /*6500*/  ISETP.LT.OR P5, PT, R0.reuse, 0xf2, !P0 ;  /* 0x000000f20000780c */ /* 0x040fe200047a1670 */
[----:B------:R1:W-:Y:S01]  /*6510*/  @!P4 STG.E.U8 desc[UR38][R4.64+0xf0], R11 ;  /* 0x0000f00b0400c986 */ /* 0x0003e2000c101126 */
[C---:B------:R-:W-:Y:S02]  /*6520*/  ISETP.LT.OR P4, PT, R0.reuse, 0xf9, !P1 ;  /* 0x000000f90000780c */ /* 0x040fe40004f81670 */
[C---:B------:R-:W-:Y:S02]  /*6530*/  ISETP.LT.OR P1, PT, R0.reuse, 0xfa, !P1 ;  /* 0x000000fa0000780c */ /* 0x040fe40004f21670 */
[----:B------:R-:W-:-:S02]  /*6540*/  ISETP.LT.OR P6, PT, R0, 0xf9, !P0 ;  /* 0x000000f90000780c */ /* 0x000fc400047c1670 */
[----:B------:R-:W-:Y:S11]  /*6550*/  @P3 BRA `(.L_x_276) ;  /* 0x00000000000c3947 */ /* 0x000ff60003800000 */
[----:B------:R-:W1:Y:S02]  /*6560*/  LDG.E.U8 R160, desc[UR38][R2.64+0xf1] ;  /* 0x0000f12602a07981 */ /* 0x000e64000c1e1100 */
[----:B-1----:R-:W-:-:S05]  /*6570*/  PRMT R11, R160, 0x8880, RZ ;  /* 0x00008880a00b7816 */ /* 0x002fca00000000ff */
[----:B------:R-:W-:-:S07]  /*6580*/  IMAD R10, R11, R22, RZ ;  /* 0x000000160b0a7224 */ /* 0x000fce00078e02ff */
.L_x_276:
[----:B------:R-:W-:Y:S05]  /*6590*/  BSYNC B1 ;  /* 0x0000000000017941 */ /* 0x000fea0003800000 */
.L_x_275:
[----:B------:R-:W-:Y:S01]  /*65a0*/  @!P3 IMAD R145, R145, R23, R10 ;  /* 0x000000179191b224 */ /* 0x000fe200078e020a */
[----:B------:R-:W-:Y:S04]  /*65b0*/  BSSY B1, `(.L_x_277) ;  /* 0x0000006000017945 */ /* 0x000fe80003800000 */
[----:B------:R0:W-:Y:S01]  /*65c0*/  @!P3 STG.E.U8 desc[UR38][R4.64+0xf1], R145 ;  /* 0x0000f1910400b986 */ /* 0x0001e2000c101126 */
[----:B------:R-:W-:Y:S05]  /*65d0*/  @P2 BRA `(.L_x_278) ;  /* 0x00000000000c2947 */ /* 0x000fea0003800000 */
[----:B------:R-:W1:Y:S02]  /*65e0*/  LDG.E.U8 R160, desc[UR38][R8.64+0xf0] ;  /* 0x0000f02608a07981 */ /* 0x000e64000c1e1100 */
[----:B-1----:R-:W-:-:S05]  /*65f0*/  PRMT R11, R160, 0x8880, RZ ;  /* 0x00008880a00b7816 */ /* 0x002fca00000000ff */
[----:B------:R-:W-:-:S07]  /*6600*/  IMAD R10, R11, R22, RZ ;  /* 0x000000160b0a7224 */ /* 0x000fce00078e02ff */
.L_x_278:
[----:B------:R-:W-:Y:S05]  /*6610*/  BSYNC B1 ;  /* 0x0000000000017941 */ /* 0x000fea0003800000 */
.L_x_277:
[----:B-1----:R-:W-:Y:S01]  /*6620*/  @!P2 IMAD R11, R146, R23, R10 ;  /* 0x00000017920ba224 */ /* 0x002fe200078e020a */
[----:B------:R-:W-:Y:S04]  /*6630*/  BSSY B1, `(.L_x_279) ;  /* 0x0000006000017945 */ /* 0x000fe80003800000 */
[----:B------:R1:W-:Y:S01]  /*6640*/  @!P2 STG.E.U8 desc[UR38][R6.64+0xf0], R11 ;  /* 0x0000f00b0600a986 */ /* 0x0003e2000c101126 */
[----:B------:R-:W-:Y:S05]  /*6650*/  @P5 BRA `(.L_x_280) ;  /* 0x00000000000c5947 */ /* 0x000fea0003800000 */
[----:B------:R-:W1:Y:S02]  /*6660*/  LDG.E.U8 R160, desc[UR38][R8.64+0xf1] ;  /* 0x0000f12608a07981 */ /* 0x000e64000c1e1100 */
[----:B-1----:R-:W-:-:S05]  /*6670*/  PRMT R11, R160, 0x8880, RZ ;  /* 0x00008880a00b7816 */ /* 0x002fca00000000ff */
[----:B------:R-:W-:-:S07]  /*6680*/  IMAD R10, R11, R22, RZ ;  /* 0x000000160b0a7224 */ /* 0x000fce00078e02ff */
.L_x_280:
[----:B------:R-:W-:Y:S05]  /*6690*/  BSYNC B1 ;  /* 0x0000000000017941 */ /* 0x000fea0003800000 */
.L_x_279:
[----:B------:R-:W-:Y:S01]  /*66a0*/  @!P5 IMAD R147, R147, R23, R10 ;  /* 0x000000179393d224 */ /* 0x000fe200078e020a */
[----:B------:R-:W-:Y:S04]  /*66b0*/  BSSY B1, `(.L_x_281) ;  /* 0x0000006000017945 */ /* 0x000fe80003800000 */
[----:B------:R0:W-:Y:S01]  /*66c0*/  @!P5 STG.E.U8 desc[UR38][R6.64+0xf1], R147 ;  /* 0x0000f1930600d986 */ /* 0x0001e2000c101126 */
[----:B------:R-:W-:Y:S05]  /*66d0*/  @P4 BRA `(.L_x_282) ;  /* 0x00000000000c4947 */ /* 0x000fea0003800000 */
[----:B------:R-:W1:Y:S02]  /*66e0*/  LDG.E.U8 R160, desc[UR38][R2.64+0xf8] ;  /* 0x0000f82602a07981 */ /* 0x000e64000c1e1100 */
[----:B-1----:R-:W-:-:S05]  /*66f0*/  PRMT R11, R160, 0x8880, RZ ;  /* 0x00008880a00b7816 */ /* 0x002fca00000000ff */
[----:B------:R-:W-:-:S07]  /*6700*/  IMAD R10, R11, R22, RZ ;  /* 0x000000160b0a7224 */ /* 0x000fce00078e02ff */
.L_x_282:
[----:B------:R-:W-:Y:S05]  /*6710*/  BSYNC B1 ;  /* 0x0000000000017941 */ /* 0x000fea0003800000 */
.L_x_281:
[----:B-1----:R-:W-:Y:S01]  /*6720*/  @!P4 IMAD R11, R148, R23, R10 ;  /* 0x00000017940bc224 */ /* 0x002fe200078e020a */
[----:B------:R-:W-:Y:S04]  /*6730*/  BSSY B1, `(.L_x_283) ;  /* 0x0000006000017945 */ /* 0x000fe80003800000 */
[----:B------:R1:W-:Y:S01]  /*6740*/  @!P4 STG.E.U8 desc[UR38][R4.64+0xf8], R11 ;  /* 0x0000f80b0400c986 */ /* 0x0003e2000c101126 */
[----:B------:R-:W-:Y:S05]  /*6750*/  @P1 BRA `(.L_x_284) ;  /* 0x00000000000c1947 */ /* 0x000fea0003800000 */
[----:B------:R-:W1:Y:S02]  /*6760*/  LDG.E.U8 R160, desc[UR38][R2.64+0xf9] ;  /* 0x0000f92602a07981 */ /* 0x000e64000c1e1100 */
[----:B-1----:R-:W-:-:S05]  /*6770*/  PRMT R11, R160, 0x8880, RZ ;  /* 0x00008880a00b7816 */ /* 0x002fca00000000ff */
[----:B------:R-:W-:-:S07]  /*6780*/  IMAD R10, R11, R22, RZ ;  /* 0x000000160b0a7224 */ /* 0x000fce00078e02ff */
.L_x_284:
[----:B------:R-:W-:Y:S05]  /*6790*/  BSYNC B1 ;  /* 0x0000000000017941 */ /* 0x000fea0003800000 */
.L_x_283:
[----:B------:R-:W-:Y:S01]  /*67a0*/  @!P1 IMAD R149, R149, R23, R10 ;  /* 0x0000001795959224 */ /* 0x000fe200078e020a */
[----:B------:R-:W-:Y:S04]  /*67b0*/  BSSY B1, `(.L_x_285) ;  /* 0x0000006000017945 */ /* 0x000fe80003800000 */
[----:B------:R0:W-:Y:S01]  /*67c0*/  @!P1 STG.E.U8 desc[UR38][R4.64+0xf9], R149 ;  /* 0x0000f99504009986 */ /* 0x0001e2000c101126 */
[----:B------:R-:W-:Y:S05]  /*67d0*/  @P6 BRA `(.L_x_286) ;  /* 0x00000000000c6947 */ /* 0x000fea0003800000 */
[----:B------:R-:W0:Y:S02]  /*67e0*/  LDG.E.U8 R160, desc[UR38][R8.64+0xf8] ;  /* 0x0000f82608a07981 */ /* 0x000e24000c1e1100 */
[----:B0-----:R-:W-:-:S05]  /*67f0*/  PRMT R3, R160, 0x8880, RZ ;  /* 0x00008880a0037816 */ /* 0x001fca00000000ff */
[----:B------:R-:W-:-:S07]  /*6800*/  IMAD R10, R3, R22, RZ ;  /* 0x00000016030a7224 */ /* 0x000fce00078e02ff */
.L_x_286:
[----:B------:R-:W-:Y:S05]  /*6810*/  BSYNC B1 ;  /* 0x0000000000017941 */ /* 0x000fea0003800000 */
.L_x_285:
[----:B0-----:R-:W-:Y:S01]  /*6820*/  @!P6 IMAD R3, R150, R23, R10 ;  /* 0x000000179603e224 */ /* 0x001fe200078e020a */
[----:B------:R-:W-:Y:S01]  /*6830*/  ISETP.LT.OR P0, PT, R0, 0xfa, !P0 ;  /* 0x000000fa0000780c */ /* 0x000fe20004701670 */
[----:B------:R-:W-:Y:S03]  /*6840*/  BSSY B1, `(.L_x_287) ;  /* 0x0000006000017945 */ /* 0x000fe60003800000 */
[----:B------:R0:W-:Y:S09]  /*6850*/  @!P6 STG.E.U8 desc[UR38][R6.64+0xf8], R3 ;  /* 0x0000f8030600e986 */ /* 0x0001f2000c101126 */
[----:B------:R-:W-:Y:S05]  /*6860*/  @P0 BRA `(.L_x_288) ;  /* 0x00000000000c0947 */ /* 0x000fea0003800000 */
[----:B------:R-:W0:Y:S02]  /*6870*/  LDG.E.U8 R160, desc[UR38][R8.64+0xf9] ;  /* 0x0000f92608a07981 */ /* 0x000e24000c1e1100 */
[----:B0-----:R-:W-:-:S05]  /*6880*/  PRMT R3, R160, 0x8880, RZ ;  /* 0x00008880a0037816 */ /* 0x001fca00000000ff */
[----:B------:R-:W-:-:S07]  /*6890*/  IMAD R10, R3, R22, RZ ;  /* 0x00000016030a7224 */ /* 0x000fce00078e02ff */
.L_x_288:
[----:B------:R-:W-:Y:S05]  /*68a0*/  BSYNC B1 ;  /* 0x0000000000017941 */ /* 0x000fea0003800000 */
.L_x_287:
[----:B------:R-:W-:Y:S01]  /*68b0*/  IMAD R151, R151, R23, R10 ;  /* 0x0000001797977224 */ /* 0x000fe200078e020a */
[----:B------:R-:W-:Y:S06]  /*68c0*/  @P0 BRA `(.L_x_289) ;  /* 0x0000001800100947 */ /* 0x000fec0003800000 */
[----:B------:R0:W-:Y:S01]  /*68d0*/  STG.E.U8 desc[UR38][R6.64+0xf9], R151 ;  /* 0x0000f99706007986 */ /* 0x0001e2000c101126 */
[----:B------:R-:W-:Y:S05]  /*68e0*/  BRA `(.L_x_289) ;  /* 0x0000001800087947 */ /* 0x000fea0003800000 */
.L_x_32:
[C---:B------:R-:W-:Y:S02]  /*68f0*/  ISETP.GE.AND P1, PT, R163.reuse, 0x1, PT ;  /* 0x00000001a300780c */ /* 0x040fe40003f26270 */
[----:B------:R-:W-:Y:S02]  /*6900*/  ISETP.GE.AND P0, PT, R163, 0x9, PT ;  /* 0x00000009a300780c */ /* 0x000fe40003f06270 */
[C---:B------:R-:W-:Y:S02]  /*6910*/  ISETP.LT.OR P3, PT, R0.reuse, 0x1, !P1 ;  /* 0x000000010000780c */ /* 0x040fe40004f61670 */
[C---:B------:R-:W-:Y:S02]  /*6920*/  ISETP.LT.OR P2, PT, R0.reuse, 0x2, !P1 ;  /* 0x000000020000780c */ /* 0x040fe40004f41670 */
[C---:B------:R-:W-:Y:S02]  /*6930*/  ISETP.LT.OR P6, PT, R0.reuse, 0x1, !P0 ;  /* 0x000000010000780c */ /* 0x040fe400047c1670 */
[----:B------:R-:W-:-:S02]  /*6940*/  ISETP.LT.OR P4, PT, R0, 0x2, !P0 ;  /* 0x000000020000780c */ /* 0x000fc40004781670 */
[----:B------:R-:W-:-:S05]  /*6950*/  ISETP.LT.OR P5, PT, R0, 0xa, !P1 ;  /* 0x0000000a0000780c */ /* 0x000fca0004fa1670 */
[-C--:B------:R-:W-:Y:S02]  /*6960*/  @!P3 IMAD R3, R24, R23.reuse, RZ ;  /* 0x000000171803b224 */ /* 0x080fe400078e02ff */
[-C--:B------:R-:W-:Y:S02]  /*6970*/  @!P2 IMAD R25, R25, R23.reuse, RZ ;  /* 0x000000171919a224 */ /* 0x080fe400078e02ff */
[-C--:B------:R-:W-:Y:S01]  /*6980*/  @!P6 IMAD R9, R26, R23.reuse, RZ ;  /* 0x000000171a09e224 */ /* 0x080fe200078e02ff */
[----:B------:R0:W-:Y:S01]  /*6990*/  @!P3 STG.E.U8 desc[UR38][R4.64], R3 ;  /* 0x000000030400b986 */ /* 0x0001e2000c101126 */
[C---:B------:R-:W-:Y:S01]  /*69a0*/  ISETP.LT.OR P3, PT, R0.reuse, 0x9, !P1 ;  /* 0x000000090000780c */ /* 0x040fe20004f61670 */
[-C--:B------:R-:W-:Y:S02]  /*69b0*/  @!P4 IMAD R27, R27, R23.reuse, RZ ;  /* 0x000000171b1bc224 */ /* 0x080fe400078e02ff */
[----:B------:R-:W-:Y:S01]  /*69c0*/  @!P5 IMAD R29, R29, R23, RZ ;  /* 0x000000171d1dd224 */ /* 0x000fe200078e02ff */
[----:B------:R-:W-:Y:S01]  /*69d0*/  @!P2 STG.E.U8 desc[UR38][R4.64+0x1], R25 ;  /* 0x000001190400a986 */ /* 0x000fe2000c101126 */
[----:B------:R-:W-:-:S03]  /*69e0*/  ISETP.LT.OR P2, PT, R0, 0x9, !P0 ;  /* 0x000000090000780c */ /* 0x000fc60004741670 */
[----:B------:R1:W-:Y:S01]  /*69f0*/  @!P6 STG.E.U8 desc[UR38][R6.64], R9 ;  /* 0x000000090600e986 */ /* 0x0003e2000c101126 */
[----:B------:R-:W-:-:S03]  /*6a00*/  ISETP.LT.OR P6, PT, R0, 0xa, !P0 ;  /* 0x0000000a0000780c */ /* 0x000fc600047c1670 */
[----:B------:R-:W-:Y:S01]  /*6a10*/  @!P4 STG.E.U8 desc[UR38][R6.64+0x1], R27 ;  /* 0x0000011b0600c986 */ /* 0x000fe2000c101126 */
[----:B0-----:R-:W-:Y:S01]  /*6a20*/  @!P3 IMAD R3, R28, R23, RZ ;  /* 0x000000171c03b224 */ /* 0x001fe200078e02ff */
[C---:B------:R-:W-:Y:S02]  /*6a30*/  ISETP.LT.OR P4, PT, R0.reuse, 0x11, !P1 ;  /* 0x000000110000780c */ /* 0x040fe40004f81670 */
[----:B------:R-:W-:Y:S01]  /*6a40*/  @!P5 STG.E.U8 desc[UR38][R4.64+0x9], R29 ;  /* 0x0000091d0400d986 */ /* 0x000fe2000c101126 */
[----:B------:R-:W-:-:S03]  /*6a50*/  ISETP.LT.OR P5, PT, R0, 0x11, !P0 ;  /* 0x000000110000780c */ /* 0x000fc600047a1670 */
[----:B------:R0:W-:Y:S01]  /*6a60*/  @!P3 STG.E.U8 desc[UR38][R4.64+0x8], R3 ;  /* 0x000008030400b986 */ /* 0x0001e2000c101126 */
[----:B------:R-:W-:Y:S01]  /*6a70*/  ISETP.LT.OR P3, PT, R0, 0x12, !P1 ;  /* 0x000000120000780c */ /* 0x000fe20004f61670 */
[-C--:B-1----:R-:W-:Y:S02]  /*6a80*/  @!P2 IMAD R9, R30, R23.reuse, RZ ;  /* 0x000000171e09a224 */ /* 0x082fe400078e02ff */
[----:B------:R-:W-:-:S03]  /*6a90*/  @!P6 IMAD R31, R31, R23, RZ ;  /* 0x000000171f1fe224 */ /* 0x000fc600078e02ff */
[-C--:B------:R-:W-:Y:S01]  /*6aa0*/  @!P4 IMAD R11, R32, R23.reuse, RZ ;  /* 0x00000017200bc224 */ /* 0x080fe200078e02ff */
[----:B------:R1:W-:Y:S01]  /*6ab0*/  @!P2 STG.E.U8 desc[UR38][R6.64+0x8], R9 ;  /* 0x000008090600a986 */ /* 0x0003e2000c101126 */
[----:B------:R-:W-:Y:S01]  /*6ac0*/  ISETP.LT.OR P2, PT, R0, 0x12, !P0 ;  /* 0x000000120000780c */ /* 0x000fe20004741670 */
[-C--:B0-----:R-:W-:Y:S02]  /*6ad0*/  @!P5 IMAD R3, R34, R23.reuse, RZ ;  /* 0x000000172203d224 */ /* 0x081fe400078e02ff */
[----:B------:R-:W-:Y:S02]  /*6ae0*/  @!P6 STG.E.U8 desc[UR38][R6.64+0x9], R31 ;  /* 0x0000091f0600e986 */ /* 0x000fe4000c101126 */
[----:B------:R-:W-:Y:S01]  /*6af0*/  @!P3 IMAD R33, R33, R23, RZ ;  /* 0x000000172121b224 */ /* 0x000fe200078e02ff */
[C---:B------:R-:W-:Y:S01]  /*6b00*/  ISETP.LT.OR P6, PT, R0.reuse, 0x19, !P1 ;  /* 0x000000190000780c */ /* 0x040fe20004fc1670 */
[----:B------:R-:W-:Y:S01]  /*6b10*/  @!P4 STG.E.U8 desc[UR38][R4.64+0x10], R11 ;  /* 0x0000100b0400c986 */ /* 0x000fe2000c101126 */
[----:B------:R-:W-:-:S03]  /*6b20*/  ISETP.LT.OR P4, PT, R0, 0x1a, !P1 ;  /* 0x0000001a0000780c */ /* 0x000fc60004f81670 */
[----:B------:R-:W-:Y:S01]  /*6b30*/  @!P3 STG.E.U8 desc[UR38][R4.64+0x11], R33 ;  /* 0x000011210400b986 */ /* 0x000fe2000c101126 */
[C---:B------:R-:W-:Y:S01]  /*6b40*/  ISETP.LT.OR P3, PT, R0.reuse, 0x19, !P0 ;  /* 0x000000190000780c */ /* 0x040fe20004761670 */
[----:B------:R-:W-:Y:S02]  /*6b50*/  @!P2 IMAD R35, R35, R23, RZ ;  /* 0x000000172323a224 */ /* 0x000fe400078e02ff */
[----:B------:R0:W-:Y:S01]  /*6b60*/  @!P5 STG.E.U8 desc[UR38][R6.64+0x10], R3 ;  /* 0x000010030600d986 */ /* 0x0001e2000c101126 */
[----:B------:R-:W-:-:S03]  /*6b70*/  ISETP.LT.OR P5, PT, R0, 0x1a, !P0 ;  /* 0x0000001a0000780c */ /* 0x000fc600047a1670 */
[-C--:B-1----:R-:W-:Y:S01]  /*6b80*/  @!P6 IMAD R9, R36, R23.reuse, RZ ;  /* 0x000000172409e224 */ /* 0x082fe200078e02ff */
[----:B------:R-:W-:Y:S01]  /*6b90*/  @!P2 STG.E.U8 desc[UR38][R6.64+0x11], R35 ;  /* 0x000011230600a986 */ /* 0x000fe2000c101126 */
[C---:B------:R-:W-:Y:S01]  /*6ba0*/  ISETP.LT.OR P2, PT, R0.reuse, 0x21, !P1 ;  /* 0x000000210000780c */ /* 0x040fe20004f41670 */
[-C--:B------:R-:W-:Y:S02]  /*6bb0*/  @!P4 IMAD R37, R37, R23.reuse, RZ ;  /* 0x000000172525c224 */ /* 0x080fe400078e02ff */
[----:B------:R1:W-:Y:S01]  /*6bc0*/  @!P6 STG.E.U8 desc[UR38][R4.64+0x18], R9 ;  /* 0x000018090400e986 */ /* 0x0003e2000c101126 */
[----:B------:R-:W-:Y:S01]  /*6bd0*/  ISETP.LT.OR P6, PT, R0, 0x22, !P1 ;  /* 0x000000220000780c */ /* 0x000fe20004fc1670 */
[-C--:B0-----:R-:W-:Y:S02]  /*6be0*/  @!P3 IMAD R3, R38, R23.reuse, RZ ;  /* 0x000000172603b224 */ /* 0x081fe400078e02ff */
[----:B------:R-:W-:Y:S01]  /*6bf0*/  @!P4 STG.E.U8 desc[UR38][R4.64+0x19], R37 ;  /* 0x000019250400c986 */ /* 0x000fe2000c101126 */
[----:B------:R-:W-:Y:S01]  /*6c00*/  @!P5 IMAD R39, R39, R23, RZ ;  /* 0x000000172727d224 */ /* 0x000fe200078e02ff */
[----:B------:R-:W-:-:S02]  /*6c10*/  ISETP.LT.OR P4, PT, R0, 0x21, !P0 ;  /* 0x000000210000780c */ /* 0x000fc40004781670 */
[----:B------:R0:W-:Y:S01]  /*6c20*/  @!P3 STG.E.U8 desc[UR38][R6.64+0x18], R3 ;  /* 0x000018030600b986 */ /* 0x0001e2000c101126 */
[----:B------:R-:W-:Y:S01]  /*6c30*/  ISETP.LT.OR P3, PT, R0, 0x22, !P0 ;  /* 0x000000220000780c */ /* 0x000fe20004761670 */
[-C--:B-1----:R-:W-:Y:S02]  /*6c40*/  @!P2 IMAD R9, R40, R23.reuse, RZ ;  /* 0x000000172809a224 */ /* 0x082fe400078e02ff */
[----:B------:R-:W-:Y:S01]  /*6c50*/  @!P5 STG.E.U8 desc[UR38][R6.64+0x19], R39 ;  /* 0x000019270600d986 */ /* 0x000fe2000c101126 */
[C---:B------:R-:W-:Y:S01]  /*6c60*/  ISETP.LT.OR P5, PT, R0.reuse, 0x29, !P1 ;  /* 0x000000290000780c */ /* 0x040fe20004fa1670 */
[-C--:B------:R-:W-:Y:S02]  /*6c70*/  @!P6 IMAD R41, R41, R23.reuse, RZ ;  /* 0x000000172929e224 */ /* 0x080fe400078e02ff */
[----:B------:R1:W-:Y:S01]  /*6c80*/  @!P2 STG.E.U8 desc[UR38][R4.64+0x20], R9 ;  /* 0x000020090400a986 */ /* 0x0003e2000c101126 */
[----:B------:R-:W-:Y:S02]  /*6c90*/  ISETP.LT.OR P2, PT, R0, 0x2a, !P1 ;  /* 0x0000002a0000780c */ /* 0x000fe40004f41670 */
[-C--:B------:R-:W-:Y:S01]  /*6ca0*/  @!P4 IMAD R11, R42, R23.reuse, RZ ;  /* 0x000000172a0bc224 */ /* 0x080fe200078e02ff */
[----:B------:R-:W-:Y:S01]  /*6cb0*/  @!P6 STG.E.U8 desc[UR38][R4.64+0x21], R41 ;  /* 0x000021290400e986 */ /* 0x000fe2000c101126 */
[----:B------:R-:W-:Y:S01]  /*6cc0*/  ISETP.LT.OR P6, PT, R0, 0x29, !P0 ;  /* 0x000000290000780c */ /* 0x000fe200047c1670 */
[----:B------:R-:W-:-:S02]  /*6cd0*/  @!P3 IMAD R43, R43, R23, RZ ;  /* 0x000000172b2bb224 */ /* 0x000fc400078e02ff */
[----:B------:R-:W-:Y:S01]  /*6ce0*/  @!P4 STG.E.U8 desc[UR38][R6.64+0x20], R11 ;  /* 0x0000200b0600c986 */ /* 0x000fe2000c101126 */
[----:B------:R-:W-:Y:S01]  /*6cf0*/  ISETP.LT.OR P4, PT, R0, 0x2a, !P0 ;  /* 0x0000002a0000780c */ /* 0x000fe20004781670 */
[-C--:B0-----:R-:W-:Y:S02]  /*6d00*/  @!P5 IMAD R3, R44, R23.reuse, RZ ;  /* 0x000000172c03d224 */ /* 0x081fe400078e02ff */
[----:B------:R-:W-:Y:S01]  /*6d10*/  @!P3 STG.E.U8 desc[UR38][R6.64+0x21], R43 ;  /* 0x0000212b0600b986 */ /* 0x000fe2000c101126 */
[C---:B------:R-:W-:Y:S01]  /*6d20*/  ISETP.LT.OR P3, PT, R0.reuse, 0x31, !P1 ;  /* 0x000000310000780c */ /* 0x040fe20004f61670 */
[-C--:B------:R-:W-:Y:S02]  /*6d30*/  @!P2 IMAD R45, R45, R23.reuse, RZ ;  /* 0x000000172d2da224 */ /* 0x080fe400078e02ff */
[----:B------:R0:W-:Y:S01]  /*6d40*/  @!P5 STG.E.U8 desc[UR38][R4.64+0x28], R3 ;  /* 0x000028030400d986 */ /* 0x0001e2000c101126 */
[----:B------:R-:W-:Y:S01]  /*6d50*/  ISETP.LT.OR P5, PT, R0, 0x32, !P1 ;  /* 0x000000320000780c */ /* 0x000fe20004fa1670 */
[----:B-1----:R-:W-:-:S02]  /*6d60*/  @!P6 IMAD R9, R46, R23, RZ ;  /* 0x000000172e09e224 */ /* 0x002fc400078e02ff */
[----:B------:R-:W-:Y:S01]  /*6d70*/  @!P2 STG.E.U8 desc[UR38][R4.64+0x29], R45 ;  /* 0x0000292d0400a986 */ /* 0x000fe2000c101126 */
[C---:B------:R-:W-:Y:S01]  /*6d80*/  ISETP.LT.OR P2, PT, R0.reuse, 0x31, !P0 ;  /* 0x000000310000780c */ /* 0x040fe20004741670 */
[-C--:B------:R-:W-:Y:S02]  /*6d90*/  @!P4 IMAD R47, R47, R23.reuse, RZ ;  /* 0x000000172f2fc224 */ /* 0x080fe400078e02ff */
[----:B------:R1:W-:Y:S01]  /*6da0*/  @!P6 STG.E.U8 desc[UR38][R6.64+0x28], R9 ;  /* 0x000028090600e986 */ /* 0x0003e2000c101126 */
[----:B------:R-:W-:Y:S01]  /*6db0*/  ISETP.LT.OR P6, PT, R0, 0x32, !P0 ;  /* 0x000000320000780c */ /* 0x000fe200047c1670 */
[-C--:B0-----:R-:W-:Y:S02]  /*6dc0*/  @!P3 IMAD R3, R48, R23.reuse, RZ ;  /* 0x000000173003b224 */ /* 0x081fe400078e02ff */
[----:B------:R-:W-:Y:S02]  /*6dd0*/  @!P4 STG.E.U8 desc[UR38][R6.64+0x29], R47 ;  /* 0x0000292f0600c986 */ /* 0x000fe4000c101126 */
[-C--:B------:R-:W-:Y:S01]  /*6de0*/  @!P5 IMAD R49, R49, R23.reuse, RZ ;  /* 0x000000173131d224 */ /* 0x080fe200078e02ff */
[C---:B------:R-:W-:Y:S01]  /*6df0*/  ISETP.LT.OR P4, PT, R0.reuse, 0x39, !P1 ;  /* 0x000000390000780c */ /* 0x040fe20004f81670 */
[----:B------:R0:W-:Y:S01]  /*6e00*/  @!P3 STG.E.U8 desc[UR38][R4.64+0x30], R3 ;  /* 0x000030030400b986 */ /* 0x0001e2000c101126 */
[----:B------:R-:W-:Y:S01]  /*6e10*/  ISETP.LT.OR P3, PT, R0, 0x3a, !P1 ;  /* 0x0000003a0000780c */ /* 0x000fe20004f61670 */
[----:B-1----:R-:W-:-:S02]  /*6e20*/  @!P2 IMAD R9, R50, R23, RZ ;  /* 0x000000173209a224 */ /* 0x002fc400078e02ff */
[----:B------:R-:W-:Y:S01]  /*6e30*/  @!P5 STG.E.U8 desc[UR38][R4.64+0x31], R49 ;  /* 0x000031310400d986 */ /* 0x000fe2000c101126 */
[C---:B------:R-:W-:Y:S01]  /*6e40*/  ISETP.LT.OR P5, PT, R0.reuse, 0x39, !P0 ;  /* 0x000000390000780c */ /* 0x040fe200047a1670 */
[----:B------:R-:W-:Y:S02]  /*6e50*/  @!P6 IMAD R51, R51, R23, RZ ;  /* 0x000000173333e224 */ /* 0x000fe400078e02ff */
[----:B------:R1:W-:Y:S01]  /*6e60*/  @!P2 STG.E.U8 desc[UR38][R6.64+0x30], R9 ;  /* 0x000030090600a986 */ /* 0x0003e2000c101126 */
[----:B------:R-:W-:-:S03]  /*6e70*/  ISETP.LT.OR P2, PT, R0, 0x3a, !P0 ;  /* 0x0000003a0000780c */ /* 0x000fc60004741670 */
[-C--:B------:R-:W-:Y:S01]  /*6e80*/  @!P4 IMAD R11, R52, R23.reuse, RZ ;  /* 0x00000017340bc224 */ /* 0x080fe200078e02ff */
[----:B------:R-:W-:Y:S01]  /*6e90*/  @!P6 STG.E.U8 desc[UR38][R6.64+0x31], R51 ;  /* 0x000031330600e986 */ /* 0x000fe2000c101126 */
[C---:B------:R-:W-:Y:S01]  /*6ea0*/  ISETP.LT.OR P6, PT, R0.reuse, 0x41, !P1 ;  /* 0x000000410000780c */ /* 0x040fe20004fc1670 */
[-C--:B------:R-:W-:Y:S02]  /*6eb0*/  @!P3 IMAD R53, R53, R23.reuse, RZ ;  /* 0x000000173535b224 */ /* 0x080fe400078e02ff */
[----:B------:R-:W-:Y:S01]  /*6ec0*/  @!P4 STG.E.U8 desc[UR38][R4.64+0x38], R11 ;  /* 0x0000380b0400c986 */ /* 0x000fe2000c101126 */
[----:B------:R-:W-:Y:S01]  /*6ed0*/  ISETP.LT.OR P4, PT, R0, 0x42, !P1 ;  /* 0x000000420000780c */ /* 0x000fe20004f81670 */
[-C--:B0-----:R-:W-:Y:S02]  /*6ee0*/  @!P5 IMAD R3, R54, R23.reuse, RZ ;  /* 0x000000173603d224 */ /* 0x081fe400078e02ff */
[----:B------:R-:W-:Y:S01]  /*6ef0*/  @!P3 STG.E.U8 desc[UR38][R4.64+0x39], R53 ;  /* 0x000039350400b986 */ /* 0x000fe2000c101126 */
[----:B------:R-:W-:Y:S01]  /*6f00*/  ISETP.LT.OR P3, PT, R0, 0x41, !P0 ;  /* 0x000000410000780c */ /* 0x000fe20004761670 */
[----:B------:R-:W-:-:S02]  /*6f10*/  @!P2 IMAD R55, R55, R23, RZ ;  /* 0x000000173737a224 */ /* 0x000fc400078e02ff */
[----:B------:R0:W-:Y:S01]  /*6f20*/  @!P5 STG.E.U8 desc[UR38][R6.64+0x38], R3 ;  /* 0x000038030600d986 */ /* 0x0001e2000c101126 */
[----:B------:R-:W-:Y:S01]  /*6f30*/  ISETP.LT.OR P5, PT, R0, 0x42, !P0 ;  /* 0x000000420000780c */ /* 0x000fe200047a1670 */
[-C--:B-1----:R-:W-:Y:S02]  /*6f40*/  @!P6 IMAD R9, R56, R23.reuse, RZ ;  /* 0x000000173809e224 */ /* 0x082fe400078e02ff */
[----:B------:R-:W-:Y:S01]  /*6f50*/  @!P2 STG.E.U8 desc[UR38][R6.64+0x39], R55 ;  /* 0x000039370600a986 */ /* 0x000fe2000c101126 */
[C---:B------:R-:W-:Y:S01]  /*6f60*/  ISETP.LT.OR P2, PT, R0.reuse, 0x49, !P1 ;  /* 0x000000490000780c */ /* 0x040fe20004f41670 */
[-C--:B------:R-:W-:Y:S02]  /*6f70*/  @!P4 IMAD R57, R57, R23.reuse, RZ ;  /* 0x000000173939c224 */ /* 0x080fe400078e02ff */
[----:B------:R1:W-:Y:S01]  /*6f80*/  @!P6 STG.E.U8 desc[UR38][R4.64+0x40], R9 ;  /* 0x000040090400e986 */ /* 0x0003e2000c101126 */
[----:B------:R-:W-:Y:S01]  /*6f90*/  ISETP.LT.OR P6, PT, R0, 0x4a, !P1 ;  /* 0x0000004a0000780c */ /* 0x000fe20004fc1670 */
[----:B0-----:R-:W-:-:S02]  /*6fa0*/  @!P3 IMAD R3, R58, R23, RZ ;  /* 0x000000173a03b224 */ /* 0x001fc400078e02ff */
[----:B------:R-:W-:Y:S02]  /*6fb0*/  @!P4 STG.E.U8 desc[UR38][R4.64+0x41], R57 ;  /* 0x000041390400c986 */ /* 0x000fe4000c101126 */
[-C--:B------:R-:W-:Y:S01]  /*6fc0*/  @!P5 IMAD R59, R59, R23.reuse, RZ ;  /* 0x000000173b3bd224 */ /* 0x080fe200078e02ff */
[C---:B------:R-:W-:Y:S01]  /*6fd0*/  ISETP.LT.OR P4, PT, R0.reuse, 0x49, !P0 ;  /* 0x000000490000780c */ /* 0x040fe20004781670 */
[----:B------:R0:W-:Y:S01]  /*6fe0*/  @!P3 STG.E.U8 desc[UR38][R6.64+0x40], R3 ;  /* 0x000040030600b986 */ /* 0x0001e2000c101126 */
[----:B------:R-:W-:Y:S01]  /*6ff0*/  ISETP.LT.OR P3, PT, R0, 0x4a, !P0 ;  /* 0x0000004a0000780c */ /* 0x000fe20004761670 */
[-C--:B-1----:R-:W-:Y:S02]  /*7000*/  @!P2 IMAD R9, R60, R23.reuse, RZ ;  /* 0x000000173c09a224 */ /* 0x082fe400078e02ff */
[----:B------:R-:W-:Y:S01]  /*7010*/  @!P5 STG.E.U8 desc[UR38][R6.64+0x41], R59 ;  /* 0x0000413b0600d986 */ /* 0x000fe2000c101126 */
[----:B------:R-:W-:Y:S01]  /*7020*/  ISETP.LT.OR P5, PT, R0, 0x51, !P1 ;  /* 0x000000510000780c */ /* 0x000fe20004fa1670 */
[----:B------:R-:W-:-:S02]  /*7030*/  @!P6 IMAD R61, R61, R23, RZ ;  /* 0x000000173d3de224 */ /* 0x000fc400078e02ff */
        /* <DEDUP_REMOVED lines=163> */
[C---:B------:R-:W-:Y:S01]  /*7a70*/  ISETP.LT.OR P5, PT, R0.reuse, 0xba, !P0 ;  /* 0x000000ba0000780c */ /* 0x040fe200047a1670 */
[-C--:B------:R-:W-:Y:S02]  /*7a80*/  @!P6 IMAD R117, R117, R23.reuse, RZ ;  /* 0x000000177575e224 */ /* 0x080fe400078e02ff */
[----:B------:R-:W-:Y:S01]  /*7a90*/  @!P2 STG.E.U8 desc[UR38][R6.64+0xb1], R115 ;  /* 0x0000b1730600a986 */ /* 0x000fe2000c101126 */
[----:B------:R-:W-:Y:S01]  /*7aa0*/  ISETP.LT.OR P2, PT, R0, 0xc1, !P1 ;  /* 0x000000c10000780c */ /* 0x000fe20004f41670 */
[-C--:B-1----:R-:W-:Y:S02]  /*7ab0*/  @!P4 IMAD R9, R116, R23.reuse, RZ ;  /* 0x000000177409c224 */ /* 0x082fe400078e02ff */
[----:B------:R-:W-:Y:S01]  /*7ac0*/  @!P6 STG.E.U8 desc[UR38][R4.64+0xb9], R117 ;  /* 0x0000b9750400e986 */ /* 0x000fe2000c101126 */
[----:B------:R-:W-:Y:S01]  /*7ad0*/  ISETP.LT.OR P6, PT, R0, 0xc1, !P0 ;  /* 0x000000c10000780c */ /* 0x000fe200047c1670 */
[----:B0-----:R-:W-:-:S02]  /*7ae0*/  @!P3 IMAD R3, R118, R23, RZ ;  /* 0x000000177603b224 */ /* 0x001fc400078e02ff */
[----:B------:R0:W-:Y:S02]  /*7af0*/  @!P4 STG.E.U8 desc[UR38][R4.64+0xb8], R9 ;  /* 0x0000b8090400c986 */ /* 0x0001e4000c101126 */
[-C--:B------:R-:W-:Y:S01]  /*7b00*/  @!P5 IMAD R119, R119, R23.reuse, RZ ;  /* 0x000000177777d224 */ /* 0x080fe200078e02ff */
[C---:B------:R-:W-:Y:S01]  /*7b10*/  ISETP.LT.OR P4, PT, R0.reuse, 0xc2, !P1 ;  /* 0x000000c20000780c */ /* 0x040fe20004f81670 */
[----:B------:R1:W-:Y:S01]  /*7b20*/  @!P3 STG.E.U8 desc[UR38][R6.64+0xb8], R3 ;  /* 0x0000b8030600b986 */ /* 0x0003e2000c101126 */
[----:B------:R-:W-:Y:S01]  /*7b30*/  ISETP.LT.OR P3, PT, R0, 0xc9, !P1 ;  /* 0x000000c90000780c */ /* 0x000fe20004f61670 */
[-C--:B------:R-:W-:Y:S02]  /*7b40*/  @!P2 IMAD R11, R120, R23.reuse, RZ ;  /* 0x00000017780ba224 */ /* 0x080fe400078e02ff */
[----:B------:R-:W-:Y:S01]  /*7b50*/  @!P5 STG.E.U8 desc[UR38][R6.64+0xb9], R119 ;  /* 0x0000b9770600d986 */ /* 0x000fe2000c101126 */
[----:B------:R-:W-:Y:S01]  /*7b60*/  ISETP.LT.OR P5, PT, R0, 0xc2, !P0 ;  /* 0x000000c20000780c */ /* 0x000fe200047a1670 */
[----:B0-----:R-:W-:-:S02]  /*7b70*/  @!P6 IMAD R9, R122, R23, RZ ;  /* 0x000000177a09e224 */ /* 0x001fc400078e02ff */
[----:B------:R0:W-:Y:S01]  /*7b80*/  @!P2 STG.E.U8 desc[UR38][R4.64+0xc0], R11 ;  /* 0x0000c00b0400a986 */ /* 0x0001e2000c101126 */
[----:B------:R-:W-:-:S03]  /*7b90*/  ISETP.LT.OR P2, PT, R0, 0xca, !P1 ;  /* 0x000000ca0000780c */ /* 0x000fc60004f41670 */
[-C--:B------:R-:W-:Y:S02]  /*7ba0*/  @!P4 IMAD R121, R121, R23.reuse, RZ ;  /* 0x000000177979c224 */ /* 0x080fe400078e02ff */
[----:B-1----:R-:W-:-:S03]  /*7bb0*/  @!P3 IMAD R3, R124, R23, RZ ;  /* 0x000000177c03b224 */ /* 0x002fc600078e02ff */
[----:B------:R-:W-:Y:S01]  /*7bc0*/  @!P4 STG.E.U8 desc[UR38][R4.64+0xc1], R121 ;  /* 0x0000c1790400c986 */ /* 0x000fe2000c101126 */
[C---:B------:R-:W-:Y:S01]  /*7bd0*/  ISETP.LT.OR P4, PT, R0.reuse, 0xc9, !P0 ;  /* 0x000000c90000780c */ /* 0x040fe20004781670 */
[-C--:B------:R-:W-:Y:S02]  /*7be0*/  @!P5 IMAD R123, R123, R23.reuse, RZ ;  /* 0x000000177b7bd224 */ /* 0x080fe400078e02ff */
[----:B------:R1:W-:Y:S01]  /*7bf0*/  @!P6 STG.E.U8 desc[UR38][R6.64+0xc0], R9 ;  /* 0x0000c0090600e986 */ /* 0x0003e2000c101126 */
[C---:B------:R-:W-:Y:S01]  /*7c00*/  ISETP.LT.OR P6, PT, R0.reuse, 0xca, !P0 ;  /* 0x000000ca0000780c */ /* 0x040fe200047c1670 */
[----:B------:R-:W-:Y:S02]  /*7c10*/  @!P2 IMAD R125, R125, R23, RZ ;  /* 0x000000177d7da224 */ /* 0x000fe400078e02ff */
[----:B------:R-:W-:Y:S01]  /*7c20*/  @!P5 STG.E.U8 desc[UR38][R6.64+0xc1], R123 ;  /* 0x0000c17b0600d986 */ /* 0x000fe2000c101126 */
[----:B------:R-:W-:-:S03]  /*7c30*/  ISETP.LT.OR P5, PT, R0, 0xd1, !P1 ;  /* 0x000000d10000780c */ /* 0x000fc60004fa1670 */
[----:B------:R2:W-:Y:S01]  /*7c40*/  @!P3 STG.E.U8 desc[UR38][R4.64+0xc8], R3 ;  /* 0x0000c8030400b986 */ /* 0x0005e2000c101126 */
        /* <DEDUP_REMOVED lines=13> */
[-C--:B--2---:R-:W-:Y:S02]  /*7d20*/  @!P2 IMAD R3, R130, R23.reuse, RZ ;  /* 0x000000178203a224 */ /* 0x084fe400078e02ff */
[----:B------:R-:W-:Y:S01]  /*7d30*/  @!P3 STG.E.U8 desc[UR38][R4.64+0xd1], R129 ;  /* 0x0000d1810400b986 */ /* 0x000fe2000c101126 */
[----:B------:R-:W-:Y:S01]  /*7d40*/  ISETP.LT.OR P3, PT, R0, 0xd9, !P0 ;  /* 0x000000d90000780c */ /* 0x000fe20004761670 */
[----:B------:R-:W-:-:S02]  /*7d50*/  @!P4 IMAD R131, R131, R23, RZ ;  /* 0x000000178383c224 */ /* 0x000fc400078e02ff */
        /* <DEDUP_REMOVED lines=12> */
[----:B------:R-:W-:Y:S01]  /*7e20*/  @!P3 STG.E.U8 desc[UR38][R6.64+0xd8], R9 ;  /* 0x0000d8090600b986 */ /* 0x000fe2000c101126 */
        /* <DEDUP_REMOVED lines=10> */
[----:B------:R-:W-:Y:S02]  /*7ed0*/  @!P3 IMAD R139, R139, R23, RZ ;  /* 0x000000178b8bb224 */ /* 0x000fe400078e02ff */
[----:B------:R0:W-:Y:S01]  /*7ee0*/  @!P5 STG.E.U8 desc[UR38][R6.64+0xe0], R11 ;  /* 0x0000e00b0600d986 */ /* 0x0001e2000c101126 */
[----:B------:R-:W-:-:S03]  /*7ef0*/  ISETP.LT.OR P5, PT, R0, 0xe9, !P0 ;  /* 0x000000e90000780c */ /* 0x000fc600047a1670 */
[----:B------:R-:W-:Y:S01]  /*7f00*/  @!P3 STG.E.U8 desc[UR38][R6.64+0xe1], R139 ;  /* 0x0000e18b0600b986 */ /* 0x000fe2000c101126 */
[----:B------:R-:W-:Y:S01]  /*7f10*/  ISETP.LT.OR P3, PT, R0, 0xf1, !P1 ;  /* 0x000000f10000780c */ /* 0x000fe20004f61670 */
[-C--:B-1----:R-:W-:Y:S02]  /*7f20*/  @!P2 IMAD R3, R140, R23.reuse, RZ ;  /* 0x000000178c03a224 */ /* 0x082fe400078e02ff */
[-C--:B------:R-:W-:Y:S02]  /*7f30*/  @!P4 IMAD R141, R141, R23.reuse, RZ ;  /* 0x000000178d8dc224 */ /* 0x080fe400078e02ff */
[-C--:B------:R-:W-:Y:S01]  /*7f40*/  @!P6 IMAD R143, R143, R23.reuse, RZ ;  /* 0x000000178f8fe224 */ /* 0x080fe200078e02ff */
[----:B------:R1:W-:Y:S01]  /*7f50*/  @!P2 STG.E.U8 desc[UR38][R4.64+0xe8], R3 ;  /* 0x0000e8030400a986 */ /* 0x0003e2000c101126 */
[----:B------:R-:W-:Y:S02]  /*7f60*/  ISETP.LT.OR P2, PT, R0, 0xf2, !P1 ;  /* 0x000000f20000780c */ /* 0x000fe40004f41670 */
[----:B------:R-:W-:Y:S01]  /*7f70*/  @!P5 IMAD R9, R142, R23, RZ ;  /* 0x000000178e09d224 */ /* 0x000fe200078e02ff */
[----:B------:R-:W-:Y:S01]  /*7f80*/  @!P4 STG.E.U8 desc[UR38][R4.64+0xe9], R141 ;  /* 0x0000e98d0400c986 */ /* 0x000fe2000c101126 */
[----:B------:R-:W-:-:S02]  /*7f90*/  ISETP.LT.OR P4, PT, R0, 0xf2, !P0 ;  /* 0x000000f20000780c */ /* 0x000fc40004781670 */
[----:B0-----:R-:W-:Y:S01]  /*7fa0*/  @!P3 IMAD R11, R144, R23, RZ ;  /* 0x00000017900bb224 */ /* 0x001fe200078e02ff */
[----:B------:R-:W-:Y:S01]  /*7fb0*/  @!P5 STG.E.U8 desc[UR38][R6.64+0xe8], R9 ;  /* 0x0000e8090600d986 */ /* 0x000fe2000c101126 */
[----:B------:R-:W-:-:S03]  /*7fc0*/  ISETP.LT.OR P5, PT, R0, 0xf1, !P0 ;  /* 0x000000f10000780c */ /* 0x000fc600047a1670 */
[----:B------:R-:W-:Y:S01]  /*7fd0*/  @!P6 STG.E.U8 desc[UR38][R6.64+0xe9], R143 ;  /* 0x0000e98f0600e986 */ /* 0x000fe2000c101126 */
[C---:B------:R-:W-:Y:S01]  /*7fe0*/  ISETP.LT.OR P6, PT, R0.reuse, 0xf9, !P0 ;  /* 0x000000f90000780c */ /* 0x040fe200047c1670 */
[-C--:B------:R-:W-:Y:S01]  /*7ff0*/  @!P2 IMAD R145, R145, R23.reuse, RZ ;  /* 0x000000179191a224 */ /* 0x080fe200078e02ff */
[C---:B------:R-:W-:Y:S01]  /*8000*/  ISETP.LT.OR P0, PT, R0.reuse, 0xfa, !P0 ;  /* 0x000000fa0000780c */ /* 0x040fe20004701670 */
[----:B------:R0:W-:Y:S01]  /*8010*/  @!P3 STG.E.U8 desc[UR38][R4.64+0xf0], R11 ;  /* 0x0000f00b0400b986 */ /* 0x0001e2000c101126 */
[C---:B------:R-:W-:Y:S01]  /*8020*/  ISETP.LT.OR P3, PT, R0.reuse, 0xf9, !P1 ;  /* 0x000000f90000780c */ /* 0x040fe20004f61670 */
[-C--:B------:R-:W-:Y:S01]  /*8030*/  @!P4 IMAD R147, R147, R23.reuse, RZ ;  /* 0x000000179393c224 */ /* 0x080fe200078e02ff */
[----:B------:R-:W-:Y:S01]  /*8040*/  ISETP.LT.OR P1, PT, R0, 0xfa, !P1 ;  /* 0x000000fa0000780c */ /* 0x000fe20004f21670 */
[----:B------:R2:W-:Y:S02]  /*8050*/  @!P2 STG.E.U8 desc[UR38][R4.64+0xf1], R145 ;  /* 0x0000f1910400a986 */ /* 0x0005e4000c101126 */
[----:B-1----:R-:W-:-:S02]  /*8060*/  @!P5 IMAD R3, R146, R23, RZ ;  /* 0x000000179203d224 */ /* 0x002fc400078e02ff */
[----:B------:R2:W-:Y:S02]  /*8070*/  @!P4 STG.E.U8 desc[UR38][R6.64+0xf1], R147 ;  /* 0x0000f1930600c986 */ /* 0x0005e4000c101126 */
[-C--:B0-----:R-:W-:Y:S02]  /*8080*/  @!P6 IMAD R11, R150, R23.reuse, RZ ;  /* 0x00000017960be224 */ /* 0x081fe400078e02ff */
[----:B------:R2:W-:Y:S02]  /*8090*/  @!P5 STG.E.U8 desc[UR38][R6.64+0xf0], R3 ;  /* 0x0000f0030600d986 */ /* 0x0005e4000c101126 */
[-C--:B------:R-:W-:Y:S02]  /*80a0*/  @!P3 IMAD R9, R148, R23.reuse, RZ ;  /* 0x000000179409b224 */ /* 0x080fe400078e02ff */
[-C--:B------:R-:W-:Y:S02]  /*80b0*/  @!P1 IMAD R149, R149, R23.reuse, RZ ;  /* 0x0000001795959224 */ /* 0x080fe400078e02ff */
[----:B------:R-:W-:Y:S01]  /*80c0*/  @!P0 IMAD R151, R151, R23, RZ ;  /* 0x0000001797978224 */ /* 0x000fe200078e02ff */
[----:B------:R2:W-:Y:S04]  /*80d0*/  @!P3 STG.E.U8 desc[UR38][R4.64+0xf8], R9 ;  /* 0x0000f8090400b986 */ /* 0x0005e8000c101126 */
[----:B------:R2:W-:Y:S04]  /*80e0*/  @!P1 STG.E.U8 desc[UR38][R4.64+0xf9], R149 ;  /* 0x0000f99504009986 */ /* 0x0005e8000c101126 */
[----:B------:R2:W-:Y:S04]  /*80f0*/  @!P6 STG.E.U8 desc[UR38][R6.64+0xf8], R11 ;  /* 0x0000f80b0600e986 */ /* 0x0005e8000c101126 */
[----:B------:R2:W-:Y:S02]  /*8100*/  @!P0 STG.E.U8 desc[UR38][R6.64+0xf9], R151 ;  /* 0x0000f99706008986 */ /* 0x0005e4000c101126 */
.L_x_289:
[----:B------:R-:W-:Y:S05]  /*8110*/  BSYNC B0 ;  /* 0x0000000000007941 */ /* 0x000fea0003800000 */
.L_x_31:
[----:B------:R-:W-:Y:S01]  /*8120*/  IMAD.U32 R2, RZ, RZ, UR36 ;  /* 0x00000024ff027e24 */ /* 0x000fe2000f8e00ff */
[----:B------:R-:W-:Y:S01]  /*8130*/  ULDC.64 UR4, c[0x0][0x650] ;  /* 0x0001940000047ab9 */ /* 0x000fe20000000a00 */
[----:B------:R-:W-:Y:S01]  /*8140*/  IMAD.U32 R0, RZ, RZ, UR41 ;  /* 0x00000029ff007e24 */ /* 0x000fe2000f8e00ff */
[----:B------:R1:W-:Y:S01]  /*8150*/  SYNCS.ARRIVE.TRANS64.A1T0 RZ, [R158+UR49], RZ ;  /* 0x000000ff9eff79a7 */ /* 0x0003e20008100031 */
[----:B0-2---:R-:W-:Y:S01]  /*8160*/  IMAD.U32 R3, RZ, RZ, UR37 ;  /* 0x00000025ff037e24 */ /* 0x005fe2000f8e00ff */
[C---:B------:R-:W-:Y:S01]  /*8170*/  LEA R16, P0, R2.reuse, R16, 0x1 ;  /* 0x0000001002107211 */ /* 0x040fe200078008ff */
[----:B------:R-:W-:Y:S02]  /*8180*/  IMAD.MOV.U32 R19, RZ, RZ, -0x1 ;  /* 0xffffffffff137424 */ /* 0x000fe400078e00ff */
[----:B------:R-:W-:Y:S01]  /*8190*/  IMAD.MOV.U32 R18, RZ, RZ, -0x1 ;  /* 0xffffffffff127424 */ /* 0x000fe200078e00ff */
[----:B------:R-:W-:Y:S01]  /*81a0*/  LEA.HI.X R17, R2, R17, R0, 0x1, P0 ;  /* 0x0000001102117211 */ /* 0x000fe200000f0c00 */
[----:B------:R-:W-:Y:S01]  /*81b0*/  IMAD.MOV.U32 R2, RZ, RZ, -0x1 ;  /* 0xffffffffff027424 */ /* 0x000fe200078e00ff */
[----:B------:R-:W-:-:S02]  /*81c0*/  ISETP.GE.U32.AND P0, PT, R16, UR4, PT ;  /* 0x0000000410007c0c */ /* 0x000fc4000bf06070 */
[----:B------:R-:W-:Y:S02]  /*81d0*/  PRMT R0, RZ, 0x7610, R0 ;  /* 0x00007610ff007816 */ /* 0x000fe40000000000 */
[----:B------:R-:W-:-:S13]  /*81e0*/  ISETP.GE.U32.AND.EX P0, PT, R17, UR5, PT, P0 ;  /* 0x0000000511007c0c */ /* 0x000fda000bf06100 */
[----:B-1----:R-:W-:Y:S05]  /*81f0*/  @P0 BRA `(.L_x_290) ;  /* 0x00000004008c0947 */ /* 0x002fea0003800000 */
[----:B------:R-:W0:Y:S01]  /*8200*/  S2UR UR7, SR_CTAID.X ;  /* 0x00000000000779c3 */ /* 0x000e220000002500 */
[----:B------:R-:W-:Y:S01]  /*8210*/  ULDC.64 UR4, c[0x0][0x628] ;  /* 0x00018a0000047ab9 */ /* 0x000fe20000000a00 */
[----:B------:R-:W-:Y:S01]  /*8220*/  ULDC UR6, c[0x0][0x150] ;  /* 0x0000540000067ab9 */ /* 0x000fe20000000800 */
[----:B------:R-:W-:Y:S01]  /*8230*/  ISETP.NE.U32.AND P0, PT, RZ, UR4, PT ;  /* 0x00000004ff007c0c */ /* 0x000fe2000bf05070 */
[----:B------:R-:W-:Y:S01]  /*8240*/  ULDC UR15, c[0x0][0x630] ;  /* 0x00018c00000f7ab9 */ /* 0x000fe20000000800 */
[C---:B------:R-:W-:Y:S01]  /*8250*/  R2UR UR16, R16.reuse ;  /* 0x00000000101072ca */ /* 0x040fe200000e0000 */
[----:B------:R-:W-:Y:S01]  /*8260*/  ULDC UR18, c[0x0][0x154] ;  /* 0x0000550000127ab9 */ /* 0x000fe20000000800 */
[----:B------:R-:W-:Y:S01]  /*8270*/  ISETP.NE.AND.EX P0, PT, RZ, UR5, PT, P0 ;  /* 0x00000005ff007c0c */ /* 0x000fe2000bf05300 */
[----:B------:R-:W1:Y:S01]  /*8280*/  S2UR UR19, SR_CTAID.Y ;  /* 0x00000000001379c3 */ /* 0x000e620000002600 */
[----:B------:R-:W-:Y:S02]  /*8290*/  R2UR UR17, R17 ;  /* 0x00000000111172ca */ /* 0x000fe400000e0000 */
[----:B------:R-:W-:-:S02]  /*82a0*/  R2UR UR12, R16 ;  /* 0x00000000100c72ca */ /* 0x000fc400000e0000 */
[----:B------:R-:W-:Y:S02]  /*82b0*/  R2UR UR13, R17 ;  /* 0x00000000110d72ca */ /* 0x000fe400000e0000 */
[----:B0-----:R-:W-:-:S05]  /*82c0*/  I2FP.F32.U32 R0, UR7 ;  /* 0x0000000700007c45 */ /* 0x001fca0008201000 */
[----:B------:R-:W-:-:S04]  /*82d0*/  FMUL R0, R0, UR6 ;  /* 0x0000000600007c20 */ /* 0x000fc80008400000 */
[----:B------:R0:W2:Y:S01]  /*82e0*/  F2I.U32.TRUNC.NTZ R2, R0 ;  /* 0x0000000000027305 */ /* 0x0000a2000020f000 */
[----:B-1----:R-:W-:Y:S05]  /*82f0*/  @!P0 BRA `(.L_x_291) ;  /* 0x0000000000308947 */ /* 0x002fea0003800000 */
        /* <DEDUP_REMOVED lines=12> */
.L_x_291:
[----:B------:R-:W-:Y:S01]  /*83c0*/  USHF.R.U64 UR6, UR12, UR15, UR13 ;  /* 0x0000000f0c067299 */ /* 0x000fe2000800120d */
[----:B0-----:R-:W-:Y:S01]  /*83d0*/  I2FP.F32.U32 R0, UR19 ;  /* 0x0000001300007c45 */ /* 0x001fe20008201000 */
[----:B------:R-:W-:Y:S01]  /*83e0*/  USHF.R.U32.HI UR4, URZ, UR15, UR13 ;  /* 0x0000000f3f047299 */ /* 0x000fe2000801160d */
[----:B--2---:R-:W-:Y:S01]  /*83f0*/  R2UR UR14, R2 ;  /* 0x00000000020e72ca */ /* 0x004fe200000e0000 */
[----:B------:R-:W-:Y:S02]  /*8400*/  UIADD3 UR12, UP0, URZ, -UR6, URZ ;  /* 0x800000063f0c7290 */ /* 0x000fe4000ff1e03f */
[----:B------:R-:W-:Y:S01]  /*8410*/  FMUL R0, R0, UR18 ;  /* 0x0000001200007c20 */ /* 0x000fe20008400000 */
[----:B------:R-:W-:Y:S01]  /*8420*/  ULDC.64 UR8, c[0x0][0x620] ;  /* 0x0001880000087ab9 */ /* 0x000fe20000000a00 */
[----:B------:R-:W-:Y:S01]  /*8430*/  UIADD3.X UR4, URZ, ~UR4, URZ, UP0, !UPT ;  /* 0x800000043f047290 */ /* 0x000fe200087fe43f */
[----:B------:R-:W-:Y:S01]  /*8440*/  UMOV UR10, UR16 ;  /* 0x00000010000a7c82 */ /* 0x000fe20008000000 */
[----:B------:R-:W-:-:S02]  /*8450*/  UMOV UR11, UR17 ;  /* 0x00000011000b7c82 */ /* 0x000fc40008000000 */
[----:B------:R-:W0:Y:S01]  /*8460*/  F2I.U32.TRUNC.NTZ R0, R0 ;  /* 0x0000000000007305 */ /* 0x000e22000020f000 */
[----:B------:R-:W-:Y:S02]  /*8470*/  UIMAD UR4, UR4, UR8, URZ ;  /* 0x00000008040472a4 */ /* 0x000fe4000f8e023f */
[----:B------:R-:W-:Y:S02]  /*8480*/  UIMAD.WIDE.U32 UR10, UR12, UR8, UR10 ;  /* 0x000000080c0a72a5 */ /* 0x000fe4000f8e000a */
[----:B------:R-:W-:Y:S01]  /*8490*/  UIMAD UR12, UR12, UR9, UR4 ;  /* 0x000000090c0c72a4 */ /* 0x000fe2000f8e0204 */
[----:B------:R-:W-:Y:S01]  /*84a0*/  ULDC UR13, c[0x0][0x618] ;  /* 0x00018600000d7ab9 */ /* 0x000fe20000000800 */
[----:B------:R-:W-:Y:S02]  /*84b0*/  ULDC UR22, c[0x0][0x658] ;  /* 0x0001960000167ab9 */ /* 0x000fe40000000800 */
[----:B------:R-:W-:Y:S01]  /*84c0*/  UIADD3 UR12, UR11, UR12, URZ ;  /* 0x0000000c0b0c7290 */ /* 0x000fe2000fffe03f */
[----:B------:R-:W-:Y:S01]  /*84d0*/  UMOV UR18, 0xffffffff ;  /* 0xffffffff00127882 */ /* 0x000fe20000000000 */
[----:B------:R-:W-:Y:S01]  /*84e0*/  ULDC.64 UR4, c[0x0][0x640] ;  /* 0x0001900000047ab9 */ /* 0x000fe20000000a00 */
[----:B------:R-:W-:Y:S01]  /*84f0*/  USHF.L.U32 UR18, UR18, UR22, URZ ;  /* 0x0000001612127299 */ /* 0x000fe2000800063f */
[----:B------:R-:W-:Y:S01]  /*8500*/  ISETP.NE.U32.AND P0, PT, RZ, UR4, PT ;  /* 0x00000004ff007c0c */ /* 0x000fe2000bf05070 */
[----:B------:R-:W-:Y:S01]  /*8510*/  USHF.R.U64 UR10, UR10, UR13, UR12 ;  /* 0x0000000d0a0a7299 */ /* 0x000fe2000800120c */
[----:B0-----:R-:W-:Y:S01]  /*8520*/  R2UR UR16, R0 ;  /* 0x00000000001072ca */ /* 0x001fe200000e0000 */
[----:B------:R-:W-:Y:S01]  /*8530*/  USHF.R.U32.HI UR12, URZ, UR13, UR12 ;  /* 0x0000000d3f0c7299 */ /* 0x000fe2000801160c */
[----:B------:R-:W-:Y:S01]  /*8540*/  ISETP.NE.AND.EX P0, PT, RZ, UR5, PT, P0 ;  /* 0x00000005ff007c0c */ /* 0x000fe2000bf05300 */
[----:B------:R-:W-:Y:S01]  /*8550*/  ULDC UR17, c[0x0][0x608] ;  /* 0x0001820000117ab9 */ /* 0x000fe20000000800 */
[----:B------:R-:W-:-:S02]  /*8560*/  ULOP3.LUT UR23, URZ, UR18, URZ, 0x33, !UPT ;  /* 0x000000123f177292 */ /* 0x000fc4000f8e333f */
[----:B------:R-:W-:Y:S02]  /*8570*/  USHF.R.U64 UR18, UR10, UR17, UR12 ;  /* 0x000000110a127299 */ /* 0x000fe4000800120c */
[----:B------:R-:W-:Y:S01]  /*8580*/  USHF.R.U32.HI UR12, URZ, UR17, UR12 ;  /* 0x000000113f0c7299 */ /* 0x000fe2000801160c */
[----:B------:R-:W-:Y:S01]  /*8590*/  UMOV UR20, 0x1 ;  /* 0x0000000100147882 */ /* 0x000fe20000000000 */
[----:B------:R-:W-:Y:S02]  /*85a0*/  UIADD3 UR14, -UR14, URZ, URZ ;  /* 0x0000003f0e0e7290 */ /* 0x000fe4000fffe13f */
[----:B------:R-:W-:Y:S02]  /*85b0*/  USHF.L.U32 UR11, UR20, UR22, URZ ;  /* 0x00000016140b7299 */ /* 0x000fe4000800063f */
[----:B------:R-:W-:Y:S01]  /*85c0*/  USHF.R.U64 UR20, UR18, UR22, UR12 ;  /* 0x0000001612147299 */ /* 0x000fe2000800120c */
[----:B------:R-:W-:Y:S01]  /*85d0*/  ULDC UR15, c[0x0][0x144] ;  /* 0x00005100000f7ab9 */ /* 0x000fe20000000800 */
[----:B------:R-:W-:Y:S01]  /*85e0*/  ULDC UR8, c[0x0][0x600] ;  /* 0x0001800000087ab9 */ /* 0x000fe20000000800 */
[----:B------:R-:W-:-:S02]  /*85f0*/  UIADD3 UR21, -UR16, URZ, URZ ;  /* 0x0000003f10157290 */ /* 0x000fc4000fffe13f */
[----:B------:R-:W-:Y:S02]  /*8600*/  USHF.R.U32.HI UR17, URZ, UR22, UR12 ;  /* 0x000000163f117299 */ /* 0x000fe4000801160c */
[----:B------:R-:W-:Y:S02]  /*8610*/  UIADD3 UR9, UR8, -0x1, URZ ;  /* 0xffffffff08097890 */ /* 0x000fe4000fffe03f */
        /* <DEDUP_REMOVED lines=16> */
.L_x_292:
[----:B------:R-:W-:Y:S01]  /*8720*/  UISETP.NE.AND UP0, UPT, UR48, URZ, UPT ;  /* 0x0000003f3000728c */ /* 0x000fe2000bf05270 */
[----:B------:R-:W-:Y:S01]  /*8730*/  IMAD.MOV.U32 R0, RZ, RZ, 0x1 ;  /* 0x00000001ff007424 */ /* 0x000fe200078e00ff */
[----:B------:R-:W-:Y:S01]  /*8740*/  USHF.R.U64 UR4, UR16, UR24, UR17 ;  /* 0x0000001810047299 */ /* 0x000fe20008001211 */
[----:B------:R-:W-:Y:S01]  /*8750*/  IMAD.U32 R2, RZ, RZ, UR6 ;  /* 0x00000006ff027e24 */ /* 0x000fe2000f8e00ff */
[----:B------:R-:W-:Y:S02]  /*8760*/  ULOP3.LUT UR18, UR18, UR23, URZ, 0xc0, !UPT ;  /* 0x0000001712127292 */ /* 0x000fe4000f8ec03f */
[----:B------:R-:W-:Y:S02]  /*8770*/  UIADD3 UR5, -UR4, URZ, URZ ;  /* 0x0000003f04057290 */ /* 0x000fe4000fffe13f */
[----:B------:R-:W-:Y:S02]  /*8780*/  ULOP3.LUT UR9, UR10, UR9, URZ, 0xc0, !UPT ;  /* 0x000000090a097292 */ /* 0x000fe4000f8ec03f */
[----:B------:R-:W-:-:S02]  /*8790*/  UIMAD UR4, UR11, UR4, UR18 ;  /* 0x000000040b0472a4 */ /* 0x000fc4000f8e0212 */
[----:B------:R-:W-:Y:S02]  /*87a0*/  @UP0 UIMAD UR22, UR26, UR21, UR19 ;  /* 0x000000151a1602a4 */ /* 0x000fe4000f8e0213 */
[----:B------:R-:W-:Y:S01]  /*87b0*/  UIMAD UR5, UR5, UR25, UR20 ;  /* 0x00000019050572a4 */ /* 0x000fe2000f8e0214 */
[----:B------:R-:W-:Y:S02]  /*87c0*/  ULDC UR7, c[0x0][0x610] ;  /* 0x0001840000077ab9 */ /* 0x000fe40000000800 */
[----:B------:R-:W-:Y:S02]  /*87d0*/  UIMAD UR4, UR4, UR7, UR22 ;  /* 0x00000007040472a4 */ /* 0x000fe4000f8e0216 */
[----:B------:R-:W-:-:S04]  /*87e0*/  UIMAD UR5, UR5, UR8, UR9 ;  /* 0x00000008050572a4 */ /* 0x000fc8000f8e0209 */
[----:B------:R-:W-:Y:S02]  /*87f0*/  USEL UR7, UR5, UR4, !UP0 ;  /* 0x0000000405077287 */ /* 0x000fe4000c000000 */
[----:B------:R-:W-:-:S04]  /*8800*/  USEL UR4, UR4, UR5, !UP0 ;  /* 0x0000000504047287 */ /* 0x000fc8000c000000 */
[----:B------:R-:W-:Y:S02]  /*8810*/  IMAD.U32 R18, RZ, RZ, UR7 ;  /* 0x00000007ff127e24 */ /* 0x000fe4000f8e00ff */
[----:B------:R-:W-:-:S07]  /*8820*/  IMAD.U32 R19, RZ, RZ, UR4 ;  /* 0x00000004ff137e24 */ /* 0x000fce000f8e00ff */
.L_x_290:
[----:B------:R-:W-:Y:S02]  /*8830*/  LOP3.LUT P0, RZ, R0, 0xff, RZ, 0xc0, !PT ;  /* 0x000000ff00ff7812 */ /* 0x000fe4000780c0ff */
[----:B------:R-:W-:-:S11]  /*8840*/  LOP3.LUT R161, R161, 0x1, RZ, 0x3c, !PT ;  /* 0x00000001a1a17812 */ /* 0x000fd600078e3cff */
[----:B------:R-:W-:Y:S05]  /*8850*/  @P0 BRA `(.L_x_293) ;  /* 0xffffff8c00240947 */ /* 0x000fea000383ffff */
[----:B------:R-:W-:Y:S05]  /*8860*/  EXIT ;  /* 0x000000000000794d */ /* 0x000fea0003800000 */
.L_x_12:
[----:B------:R-:W-:-:S08]  /*8870*/  ISETP.NE.AND P0, PT, RZ, UR8, PT ;  /* 0x00000008ff007c0c */ /* 0x000fd0000bf05270 */
[----:B-----5:R-:W0:-:S00]  /*8880*/  USETMAXREG.DEALLOC.CTAPOOL 0x28 ;  /* 0x00000028000079c8 */ /* 0x020e0000080e0500 */
[----:B------:R-:W-:Y:S05]  /*8890*/  @P0 EXIT ;  /* 0x000000000000094d */ /* 0x000fea0003800000 */
[----:B0-----:R-:W-:Y:S01]  /*88a0*/  LOP3.LUT P0, RZ, R5, 0xff, RZ, 0xc0, !PT ;  /* 0x000000ff05ff7812 */ /* 0x001fe2000780c0ff */
[----:B------:R-:W-:Y:S02]  /*88b0*/  IMAD.MOV.U32 R8, RZ, RZ, 0x1 ;  /* 0x00000001ff087424 */ /* 0x000fe400078e00ff */
[----:B------:R-:W-:-:S10]  /*88c0*/  IMAD.MOV.U32 R0, RZ, RZ, RZ ;  /* 0x000000ffff007224 */ /* 0x000fd400078e00ff */
[----:B------:R-:W-:Y:S05]  /*88d0*/  @!P0 BRA `(.L_x_294) ;  /* 0x0000000c001c8947 */ /* 0x000fea0003800000 */
[----:B------:R-:W-:Y:S01]  /*88e0*/  LOP3.LUT P0, RZ, R4, 0x1f, RZ, 0xc0, !PT ;  /* 0x0000001f04ff7812 */ /* 0x000fe2000780c0ff */
[----:B------:R-:W-:Y:S01]  /*88f0*/  ULDC UR5, c[0x0][0x658] ;  /* 0x0001960000057ab9 */ /* 0x000fe20000000800 */
[----:B------:R-:W-:Y:S01]  /*8900*/  UMOV UR6, 0xffffffff ;  /* 0xffffffff00067882 */ /* 0x000fe20000000000 */
[----:B------:R-:W-:Y:S01]  /*8910*/  BSSY B0, `(.L_x_294) ;  /* 0x00000c3000007945 */ /* 0x000fe20003800000 */
[----:B------:R-:W-:Y:S01]  /*8920*/  USHF.L.U32 UR6, UR6, UR5, URZ ;  /* 0x0000000506067299 */ /* 0x000fe2000800063f */
[C---:B------:R-:W-:Y:S01]  /*8930*/  ISETP.NE.AND P3, PT, R3.reuse, RZ, PT ;  /* 0x000000ff0300720c */ /* 0x040fe20003f65270 */
[----:B------:R-:W-:Y:S01]  /*8940*/  IMAD.MOV.U32 R9, RZ, RZ, 0x1 ;  /* 0x00000001ff097424 */ /* 0x000fe200078e00ff */
[----:B------:R-:W-:Y:S01]  /*8950*/  ISETP.NE.OR P0, PT, R3, RZ, !P0 ;  /* 0x000000ff0300720c */ /* 0x000fe20004705670 */
[----:B------:R-:W-:Y:S01]  /*8960*/  IMAD.MOV.U32 R8, RZ, RZ, 0x1 ;  /* 0x00000001ff087424 */ /* 0x000fe200078e00ff */
[----:B------:R-:W-:Y:S01]  /*8970*/  ULDC UR4, c[0x0][0x600] ;  /* 0x0001800000047ab9 */ /* 0x000fe20000000800 */
[----:B------:R-:W-:Y:S01]  /*8980*/  IMAD.MOV.U32 R0, RZ, RZ, RZ ;  /* 0x000000ffff007224 */ /* 0x000fe200078e00ff */
[----:B------:R-:W-:Y:S01]  /*8990*/  UMOV UR7, 0x1 ;  /* 0x0000000100077882 */ /* 0x000fe20000000000 */
[----:B------:R-:W-:-:S02]  /*89a0*/  UIADD3 UR19, UR42, 0x1, URZ ;  /* 0x000000012a137890 */ /* 0x000fc4000fffe03f */
[----:B------:R-:W-:Y:S02]  /*89b0*/  ULOP3.LUT UR22, UR40, 0x2, URZ, 0xfc, !UPT ;  /* 0x0000000228167892 */ /* 0x000fe4000f8efc3f */
[----:B------:R-:W-:Y:S02]  /*89c0*/  UIADD3 UR4, UR4, -0x1, URZ ;  /* 0xffffffff04047890 */ /* 0x000fe4000fffe03f */
[----:B------:R-:W-:Y:S02]  /*89d0*/  USHF.L.U32 UR5, UR7, UR5, URZ ;  /* 0x0000000507057299 */ /* 0x000fe4000800063f */
[----:B------:R-:W-:Y:S01]  /*89e0*/  ULOP3.LUT UR6, URZ, UR6, URZ, 0x33, !UPT ;  /* 0x000000063f067292 */ /* 0x000fe2000f8e333f */
[----:B------:R-:W-:-:S11]  /*89f0*/  ULDC.64 UR20, c[0x0][0x198] ;  /* 0x0000660000147ab9 */ /* 0x000fd60000000a00 */
.L_x_306:
[----:B------:R-:W-:-:S03]  /*8a00*/  UMOV UR7, 0xffffffff ;  /* 0xffffffff00077882 */ /* 0x000fc60000000000 */
[----:B------:R-:W-:Y:S05]  /*8a10*/  BRA.DIV UR7, `(.L_x_295) ;  /* 0x0000000e079c7947 */ /* 0x000fea000b800000 */
[----:B------:R-:W-:-:S13]  /*8a20*/  ELECT P6, URZ, PT ;  /* 0x00000000003f782f */ /* 0x000fda00038c0000 */
.L_x_317:
[----:B------:R-:W0:Y:S01]  /*8a30*/  LDC R3, c[0x0][0x28c] ;  /* 0x0000a300ff037b82 */ /* 0x000e220000000800 */
[----:B------:R-:W-:Y:S01]  /*8a40*/  BSSY B1, `(.L_x_296) ;  /* 0x0000038000017945 */ /* 0x000fe20003800000 */
[----:B0-----:R-:W-:-:S13]  /*8a50*/  ISETP.LT.OR P6, PT, R3, 0x1, !P6 ;  /* 0x000000010300780c */ /* 0x001fda00077c1670 */
[----:B------:R-:W-:Y:S05]  /*8a60*/  @P6 BRA `(.L_x_297) ;  /* 0x0000000000d46947 */ /* 0x000fea0003800000 */
[----:B------:R-:W-:Y:S02]  /*8a70*/  IMAD.SHL.U32 R18, R18, 0x100, RZ ;  /* 0x0000010012127824 */ /* 0x000fe400078e00ff */
[----:B------:R-:W-:Y:S02]  /*8a80*/  IMAD.SHL.U32 R19, R19, 0x40, RZ ;  /* 0x0000004013137824 */ /* 0x000fe400078e00ff */
[----:B------:R-:W-:Y:S02]  /*8a90*/  IMAD.MOV.U32 R11, RZ, RZ, RZ ;  /* 0x000000ffff0b7224 */ /* 0x000fe400078e00ff */
[----:B------:R-:W-:Y:S02]  /*8aa0*/  IMAD.U32 R12, RZ, RZ, UR19 ;  /* 0x00000013ff0c7e24 */ /* 0x000fe4000f8e00ff */
[----:B------:R-:W-:Y:S02]  /*8ab0*/  IMAD.MOV.U32 R3, RZ, RZ, R8 ;  /* 0x000000ffff037224 */ /* 0x000fe400078e0008 */
[----:B------:R-:W-:-:S07]  /*8ac0*/  IMAD.MOV.U32 R4, RZ, RZ, R0 ;  /* 0x000000ffff047224 */ /* 0x000fce00078e0000 */
.L_x_301:
[----:B------:R-:W0:Y:S01]  /*8ad0*/  S2R R6, SR_CgaCtaId ;  /* 0x0000000000067919 */ /* 0x000e220000008800 */
[----:B------:R-:W-:-:S04]  /*8ae0*/  MOV R5, 0x400 ;  /* 0x0000040000057802 */ /* 0x000fc80000000f00 */
[----:B0-----:R-:W-:Y:S02]  /*8af0*/  LEA R7, R6, R5, 0x18 ;  /* 0x0000000506077211 */ /* 0x001fe400078ec0ff */
[----:B------:R-:W-:Y:S01]  /*8b00*/  SHF.L.U32 R5, R3, 0x1f, RZ ;  /* 0x0000001f03057819 */ /* 0x000fe200000006ff */
[----:B------:R-:W0:Y:S02]  /*8b10*/  @!P3 LDC R6, c[0x0][0x500] ;  /* 0x00014000ff06bb82 */ /* 0x000e240000000800 */
[----:B------:R-:W-:-:S04]  /*8b20*/  IMAD R10, R4, 0x8, R7 ;  /* 0x00000008040a7824 */ /* 0x000fc800078e0207 */
[----:B------:R-:W1:Y:S02]  /*8b30*/  SYNCS.PHASECHK.TRANS64.TRYWAIT P1, [R10+URZ+0x10], R5 ;  /* 0x000010050a0075a7 */ /* 0x000e64000802017f */
[----:B-1----:R-:W-:Y:S05]  /*8b40*/  @!P1 BRA `(.L_x_298) ;  /* 0x0000000c00709947 */ /* 0x002fea0003800000 */
.L_x_318:
[----:B------:R-:W-:Y:S01]  /*8b50*/  UPRMT UR7, UR22, 0x9910, URZ ;  /* 0x0000991016077896 */ /* 0x000fe2000800003f */
[----:B0-----:R0:W-:Y:S03]  /*8b60*/  @!P3 SYNCS.ARRIVE.TRANS64 RZ, [R10+URZ], R6 ;  /* 0x000000060affb9a7 */ /* 0x0011e6000800003f */
[----:B------:R-:W-:-:S06]  /*8b70*/  UISETP.NE.AND UP0, UPT, UR7, 0x2, UPT ;  /* 0x000000020700788c */ /* 0x000fcc000bf05270 */
[----:B------:R-:W-:-:S13]  /*8b80*/  PLOP3.LUT P1, PT, PT, PT, UP0, 0x80, 0x0 ;  /* 0x000000000000781c */ /* 0x000fda0003f2f008 */
[----:B0-----:R-:W-:Y:S05]  /*8b90*/  @P1 BRA `(.L_x_299) ;  /* 0x0000000000041947 */ /* 0x001fea0003800000 */
[----:B------:R-:W-:Y:S01]  /*8ba0*/  BPT.TRAP 0x1 ;  /* 0x000000040000795c */ /* 0x000fe20000300000 */
.L_x_299:
[----:B------:R-:W-:Y:S05]  /*8bb0*/  @P0 BRA `(.L_x_300) ;  /* 0x0000000000040947 */ /* 0x000fea0003800000 */
[----:B------:R-:W-:Y:S01]  /*8bc0*/  BPT.TRAP 0x1 ;  /* 0x000000040000795c */ /* 0x000fe20000300000 */
.L_x_300:
[--C-:B-1----:R-:W-:Y:S01]  /*8bd0*/  IMAD R5, R4, 0x800, R7.reuse ;  /* 0x0000080004057824 */ /* 0x102fe200078e0207 */
[----:B------:R-:W-:Y:S01]  /*8be0*/  R2UR UR9, R10 ;  /* 0x000000000a0972ca */ /* 0x000fe200000e0000 */
[----:B------:R-:W-:Y:S01]  /*8bf0*/  IMAD R7, R4, 0x2000, R7 ;  /* 0x0000200004077824 */ /* 0x000fe200078e0207 */
[----:B------:R-:W-:Y:S01]  /*8c00*/  UIADD3 UR14, UP0, UR20, 0xf0, URZ ;  /* 0x000000f0140e7890 */ /* 0x000fe2000ff1e03f */
[----:B------:R-:W-:Y:S01]  /*8c10*/  VIADD R12, R12, 0xffffffff ;  /* 0xffffffff0c0c7836 */ /* 0x000fe20000000000 */
[----:B------:R-:W-:Y:S01]  /*8c20*/  R2UR UR7, R5 ;  /* 0x00000000050772ca */ /* 0x000fe200000e0000 */
[----:B------:R-:W-:Y:S01]  /*8c30*/  UIADD3 UR24, UP1, UR20, 0x1f0, URZ ;  /* 0x000001f014187890 */ /* 0x000fe2000ff3e03f */
[----:B------:R-:W-:Y:S01]  /*8c40*/  R2UR UR8, R7 ;  /* 0x00000000070872ca */ /* 0x000fe200000e0000 */
[----:B------:R-:W-:Y:S01]  /*8c50*/  UIADD3.X UR15, URZ, UR21, URZ, UP0, !UPT ;  /* 0x000000153f0f7290 */ /* 0x000fe200087fe43f */
[----:B------:R-:W-:Y:S01]  /*8c60*/  R2UR UR11, R19 ;  /* 0x00000000130b72ca */ /* 0x000fe200000e0000 */
[----:B------:R-:W-:Y:S01]  /*8c70*/  VIADD R4, R4, 0x1 ;  /* 0x0000000104047836 */ /* 0x000fe20000000000 */
[C---:B------:R-:W-:Y:S01]  /*8c80*/  R2UR UR10, R11.reuse ;  /* 0x000000000b0a72ca */ /* 0x040fe200000e0000 */
[----:B------:R-:W-:Y:S01]  /*8c90*/  UIADD3.X UR25, URZ, UR21, URZ, UP1, !UPT ;  /* 0x000000153f197290 */ /* 0x000fe20008ffe43f */
[----:B------:R-:W-:Y:S01]  /*8ca0*/  R2UR UR12, R2 ;  /* 0x00000000020c72ca */ /* 0x000fe200000e0000 */
[----:B------:R-:W-:Y:S01]  /*8cb0*/  UMOV UR16, 0x0 ;  /* 0x0000000000107882 */ /* 0x000fe20000000000 */
[----:B------:R-:W-:Y:S01]  /*8cc0*/  R2UR UR18, R18 ;  /* 0x00000000121272ca */ /* 0x000fe200000e0000 */
[----:B------:R-:W-:Y:S01]  /*8cd0*/  UMOV UR17, 0x10000000 ;  /* 0x1000000000117882 */ /* 0x000fe20000000000 */
[----:B------:R-:W-:Y:S01]  /*8ce0*/  ISETP.GT.AND P2, PT, R12, 0x1, PT ;  /* 0x000000010c00780c */ /* 0x000fe20003f44270 */
[----:B------:R-:W-:Y:S01]  /*8cf0*/  UIADD3 UR7, UR7, 0x100, URZ ;  /* 0x0000010007077890 */ /* 0x000fe2000fffe03f */
[----:B------:R-:W-:Y:S01]  /*8d00*/  ISETP.NE.AND P1, PT, R4, 0x2, PT ;  /* 0x000000020400780c */ /* 0x000fe20003f25270 */
[----:B------:R-:W-:Y:S01]  /*8d10*/  UIADD3 UR13, UR8, 0x1100, URZ ;  /* 0x00001100080d7890 */ /* 0x000fe2000fffe03f */
[----:B------:R-:W-:-:S02]  /*8d20*/  VIADD R11, R11, 0x20 ;  /* 0x000000200b0b7836 */ /* 0x000fc40000000000 */
[----:B------:R-:W-:Y:S02]  /*8d30*/  SEL R6, RZ, 0x1, P1 ;  /* 0x00000001ff067807 */ /* 0x000fe40000800000 */
[----:B------:R-:W-:Y:S01]  /*8d40*/  UMOV UR8, UR7 ;  /* 0x0000000700087c82 */ /* 0x000fe20008000000 */
[----:B------:R-:W-:Y:S01]  /*8d50*/  SEL R4, R4, RZ, P1 ;  /* 0x000000ff04047207 */ /* 0x000fe20000800000 */
[----:B------:R0:W-:Y:S01]  /*8d60*/  UTMALDG.3D [UR8], [UR14], desc[UR16] ;  /* 0x000010080e0075b4 */ /* 0x0001e20008011000 */
[----:B------:R-:W-:Y:S01]  /*8d70*/  LOP3.LUT R3, R3, R6, RZ, 0x3c, !PT ;  /* 0x0000000603037212 */ /* 0x000fe200078e3cff */
[----:B0-----:R-:W-:Y:S01]  /*8d80*/  UMOV UR8, UR13 ;  /* 0x0000000d00087c82 */ /* 0x001fe20008000000 */
[----:B------:R-:W-:Y:S02]  /*8d90*/  UMOV UR11, UR18 ;  /* 0x00000012000b7c82 */ /* 0x000fe40008000000 */
[----:B------:R0:W-:Y:S02]  /*8da0*/  UTMALDG.3D [UR8], [UR24], desc[UR16] ;  /* 0x00001008180075b4 */ /* 0x0001e40008011000 */
[----:B0-----:R-:W-:Y:S05]  /*8db0*/  @P2 BRA `(.L_x_301) ;  /* 0xfffffffc00442947 */ /* 0x001fea000383ffff */
.L_x_297:
[----:B------:R-:W-:Y:S05]  /*8dc0*/  BSYNC B1 ;  /* 0x0000000000017941 */ /* 0x000fea0003800000 */
.L_x_296:
[----:B------:R-:W-:Y:S01]  /*8dd0*/  LOP3.LUT P4, RZ, R9, 0xff, RZ, 0xc0, !PT ;  /* 0x000000ff09ff7812 */ /* 0x000fe2000788c0ff */
[----:B------:R-:W-:Y:S01]  /*8de0*/  VIADD R0, R0, UR42 ;  /* 0x0000002a00007c36 */ /* 0x000fe20008000000 */
[----:B------:R-:W-:Y:S01]  /*8df0*/  ULDC.64 UR8, c[0x0][0x650] ;  /* 0x0001940000087ab9 */ /* 0x000fe20000000a00 */
[----:B------:R-:W-:Y:S01]  /*8e00*/  BSSY B1, `(.L_x_302) ;  /* 0x0000071000017945 */ /* 0x000fe20003800000 */
[----:B------:R-:W-:Y:S01]  /*8e10*/  IMAD.MOV.U32 R19, RZ, RZ, -0x1 ;  /* 0xffffffffff137424 */ /* 0x000fe200078e00ff */
[----:B------:R-:W-:Y:S01]  /*8e20*/  PRMT R9, RZ, 0x7610, R9 ;  /* 0x00007610ff097816 */ /* 0x000fe20000000009 */
[----:B------:R-:W-:Y:S01]  /*8e30*/  IMAD.MOV.U32 R18, RZ, RZ, -0x1 ;  /* 0xffffffffff127424 */ /* 0x000fe200078e00ff */
[C---:B------:R-:W-:Y:S02]  /*8e40*/  ISETP.GT.U32.AND P1, PT, R0.reuse, 0x1, PT ;  /* 0x000000010000780c */ /* 0x040fe40003f24070 */
[----:B------:R-:W-:Y:S02]  /*8e50*/  SHF.R.U32.HI R2, RZ, 0x1, R0 ;  /* 0x00000001ff027819 */ /* 0x000fe40000011600 */
[----:B------:R-:W-:-:S02]  /*8e60*/  LOP3.LUT R0, R0, 0x1, RZ, 0xc0, !PT ;  /* 0x0000000100007812 */ /* 0x000fc400078ec0ff */
[----:B------:R-:W0:Y:S01]  /*8e70*/  @P4 S2R R4, SR_CgaCtaId ;  /* 0x0000000000044919 */ /* 0x000e220000008800 */
[----:B------:R-:W-:Y:S02]  /*8e80*/  @P4 MOV R3, 0x400 ;  /* 0x0000040000034802 */ /* 0x000fe40000000f00 */
[----:B------:R-:W-:-:S04]  /*8e90*/  LOP3.LUT R2, R2, 0x1, RZ, 0xc0, !PT ;  /* 0x0000000102027812 */ /* 0x000fc800078ec0ff */
[----:B------:R-:W-:Y:S02]  /*8ea0*/  ISETP.NE.U32.AND P2, PT, R2, 0x1, PT ;  /* 0x000000010200780c */ /* 0x000fe40003f45070 */
[----:B0-----:R-:W-:Y:S01]  /*8eb0*/  @P4 LEA R3, R4, R3, 0x18 ;  /* 0x0000000304034211 */ /* 0x001fe200078ec0ff */
[----:B------:R-:W-:-:S03]  /*8ec0*/  IMAD.U32 R4, RZ, RZ, UR42 ;  /* 0x0000002aff047e24 */ /* 0x000fc6000f8e00ff */
[----:B------:R0:W-:Y:S01]  /*8ed0*/  @P4 SYNCS.ARRIVE.TRANS64.A1T0 RZ, [R3+URZ+0x58], RZ ;  /* 0x000058ff03ff49a7 */ /* 0x0001e2000810003f */
[----:B------:R-:W-:Y:S02]  /*8ee0*/  IADD3 R16, P4, R16, UR36, RZ ;  /* 0x0000002410107c10 */ /* 0x000fe4000ff9e0ff */
[----:B------:R-:W-:Y:S02]  /*8ef0*/  ISETP.LT.U32.AND P1, PT, R4, 0x2, P1 ;  /* 0x000000020400780c */ /* 0x000fe40000f21070 */
[----:B------:R-:W-:Y:S02]  /*8f00*/  IADD3.X R17, R17, UR41, RZ, P4, !PT ;  /* 0x0000002911117c10 */ /* 0x000fe4000a7fe4ff */
[----:B------:R-:W-:Y:S02]  /*8f10*/  ISETP.GE.U32.AND P4, PT, R16, UR8, PT ;  /* 0x0000000810007c0c */ /* 0x000fe4000bf86070 */
[----:B0-----:R-:W-:Y:S02]  /*8f20*/  SEL R3, RZ, 0x1, !P1 ;  /* 0x00000001ff037807 */ /* 0x001fe40004800000 */
[----:B------:R-:W-:-:S02]  /*8f30*/  ISETP.GE.U32.AND.EX P1, PT, R17, UR9, PT, P4 ;  /* 0x0000000911007c0c */ /* 0x000fc4000bf26140 */
[----:B------:R-:W-:-:S04]  /*8f40*/  ISETP.GT.U32.AND P2, PT, R4, 0x1, !P2 ;  /* 0x000000010400780c */ /* 0x000fc80005744070 */
[----:B------:R-:W-:-:S04]  /*8f50*/  SEL R2, RZ, 0x1, !P2 ;  /* 0x00000001ff027807 */ /* 0x000fc80005000000 */
[--C-:B------:R-:W-:Y:S01]  /*8f60*/  LOP3.LUT R8, R2, R8, R3.reuse, 0x96, !PT ;  /* 0x0000000802087212 */ /* 0x100fe200078e9603 */
[----:B------:R-:W-:Y:S01]  /*8f70*/  IMAD.MOV.U32 R2, RZ, RZ, -0x1 ;  /* 0xffffffffff027424 */ /* 0x000fe200078e00ff */
[----:B------:R-:W-:Y:S01]  /*8f80*/  PRMT R3, RZ, 0x7610, R3 ;  /* 0x00007610ff037816 */ /* 0x000fe20000000003 */
[----:B------:R-:W-:Y:S06]  /*8f90*/  @P1 BRA `(.L_x_303) ;  /* 0x00000004005c1947 */ /* 0x000fec0003800000 */
[----:B------:R-:W0:Y:S01]  /*8fa0*/  S2UR UR7, SR_CTAID.X ;  /* 0x00000000000779c3 */ /* 0x000e220000002500 */
[----:B------:R-:W-:Y:S01]  /*8fb0*/  ULDC.64 UR8, c[0x0][0x628] ;  /* 0x00018a0000087ab9 */ /* 0x000fe20000000a00 */
[----:B------:R-:W-:Y:S01]  /*8fc0*/  ULDC UR10, c[0x0][0x150] ;  /* 0x00005400000a7ab9 */ /* 0x000fe20000000800 */
[----:B------:R-:W-:Y:S01]  /*8fd0*/  ISETP.NE.U32.AND P1, PT, RZ, UR8, PT ;  /* 0x00000008ff007c0c */ /* 0x000fe2000bf25070 */
[----:B------:R-:W-:Y:S01]  /*8fe0*/  ULDC UR11, c[0x0][0x630] ;  /* 0x00018c00000b7ab9 */ /* 0x000fe20000000800 */
[----:B------:R-:W-:Y:S01]  /*8ff0*/  ULDC UR13, c[0x0][0x154] ;  /* 0x00005500000d7ab9 */ /* 0x000fe20000000800 */
[----:B------:R-:W-:Y:S01]  /*9000*/  IMAD.MOV.U32 R2, RZ, RZ, R16 ;  /* 0x000000ffff027224 */ /* 0x000fe200078e0010 */
[----:B------:R-:W-:Y:S01]  /*9010*/  ISETP.NE.AND.EX P1, PT, RZ, UR9, PT, P1 ;  /* 0x00000009ff007c0c */ /* 0x000fe2000bf25310 */
[----:B------:R-:W1:Y:S01]  /*9020*/  S2UR UR12, SR_CTAID.Y ;  /* 0x00000000000c79c3 */ /* 0x000e620000002600 */
[----:B0-----:R-:W-:-:S05]  /*9030*/  I2FP.F32.U32 R3, UR7 ;  /* 0x0000000700037c45 */ /* 0x001fca0008201000 */
[----:B------:R-:W-:Y:S01]  /*9040*/  FMUL R12, R3, UR10 ;  /* 0x0000000a030c7c20 */ /* 0x000fe20008400000 */
[----:B------:R-:W-:-:S05]  /*9050*/  IMAD.MOV.U32 R3, RZ, RZ, R17 ;  /* 0x000000ffff037224 */ /* 0x000fca00078e0011 */
[----:B------:R-:W-:Y:S05]  /*9060*/  @!P1 BRA `(.L_x_304) ;  /* 0x0000000000289947 */ /* 0x000fea0003800000 */
[----:B------:R-:W-:Y:S02]  /*9070*/  ULDC UR10, c[0x0][0x634] ;  /* 0x00018d00000a7ab9 */ /* 0x000fe40000000800 */
[----:B------:R-:W-:-:S05]  /*9080*/  IADD3 R7, P1, R16, UR10, RZ ;  /* 0x0000000a10077c10 */ /* 0x000fca000ff3e0ff */
[----:B------:R-:W-:-:S04]  /*9090*/  IMAD.X R11, RZ, RZ, R17, P1 ;  /* 0x000000ffff0b7224 */ /* 0x000fc800008e0611 */
[----:B------:R-:W-:-:S04]  /*90a0*/  IMAD.WIDE.U32 R4, R11, UR8, RZ ;  /* 0x000000080b047c25 */ /* 0x000fc8000f8e00ff */
[----:B------:R-:W-:-:S04]  /*90b0*/  IMAD.WIDE.U32 R4, P1, R7, UR9, R4 ;  /* 0x0000000907047c25 */ /* 0x000fc8000f820004 */
[----:B------:R-:W-:-:S04]  /*90c0*/  IMAD.WIDE.U32 R6, R7, UR8, RZ ;  /* 0x0000000807067c25 */ /* 0x000fc8000f8e00ff */
[----:B------:R-:W-:Y:S01]  /*90d0*/  IMAD.X R3, RZ, RZ, RZ, P1 ;  /* 0x000000ffff037224 */ /* 0x000fe200008e06ff */
[----:B------:R-:W-:Y:S01]  /*90e0*/  IADD3 RZ, P1, R7, R4, RZ ;  /* 0x0000000407ff7210 */ /* 0x000fe20007f3e0ff */
[----:B------:R-:W-:-:S04]  /*90f0*/  IMAD.MOV.U32 R2, RZ, RZ, R5 ;  /* 0x000000ffff027224 */ /* 0x000fc800078e0005 */
[----:B------:R-:W-:-:S08]  /*9100*/  IMAD.WIDE.U32.X R2, R11, UR9, R2, P1 ;  /* 0x000000090b027c25 */ /* 0x000fd000088e0402 */
.L_x_304:
[--C-:B------:R-:W-:Y:S01]  /*9110*/  SHF.R.U64 R10, R2, UR11, R3.reuse ;  /* 0x0000000b020a7c19 */ /* 0x100fe20008001203 */
[----:B------:R-:W0:Y:S01]  /*9120*/  F2I.U32.TRUNC.NTZ R12, R12 ;  /* 0x0000000c000c7305 */ /* 0x000e22000020f000 */
[----:B------:R-:W-:Y:S01]  /*9130*/  SHF.R.U32.HI R2, RZ, UR11, R3 ;  /* 0x0000000bff027c19 */ /* 0x000fe20008011603 */
[----:B------:R-:W-:Y:S01]  /*9140*/  ULDC.64 UR8, c[0x0][0x620] ;  /* 0x0001880000087ab9 */ /* 0x000fe20000000a00 */
[----:B------:R-:W-:Y:S01]  /*9150*/  IADD3 R5, P1, RZ, -R10, RZ ;  /* 0x8000000aff057210 */ /* 0x000fe20007f3e0ff */
[----:B------:R-:W-:Y:S01]  /*9160*/  ULDC.64 UR14, c[0x0][0x640] ;  /* 0x00019000000e7ab9 */ /* 0x000fe20000000a00 */
[----:B-1----:R-:W-:Y:S01]  /*9170*/  I2FP.F32.U32 R4, UR12 ;  /* 0x0000000c00047c45 */ /* 0x002fe20008201000 */
[----:B------:R-:W1:Y:S01]  /*9180*/  LDC R14, c[0x0][0x610] ;  /* 0x00018400ff0e7b82 */ /* 0x000e620000000800 */
[----:B------:R-:W-:Y:S01]  /*9190*/  ULDC UR11, c[0x0][0x658] ;  /* 0x00019600000b7ab9 */ /* 0x000fe20000000800 */
[----:B------:R-:W-:Y:S01]  /*91a0*/  IMAD.X R2, RZ, RZ, ~R2, P1 ;  /* 0x000000ffff027224 */ /* 0x000fe200008e0e02 */
[----:B------:R-:W-:Y:S01]  /*91b0*/  ISETP.NE.U32.AND P1, PT, RZ, UR14, PT ;  /* 0x0000000eff007c0c */ /* 0x000fe2000bf25070 */
[----:B------:R-:W-:Y:S01]  /*91c0*/  FMUL R6, R4, UR13 ;  /* 0x0000000d04067c20 */ /* 0x000fe20008400000 */
[----:B------:R-:W-:Y:S01]  /*91d0*/  ULDC UR13, c[0x0][0x648] ;  /* 0x00019200000d7ab9 */ /* 0x000fe20000000800 */
[----:B------:R-:W-:Y:S01]  /*91e0*/  IMAD R4, R2, UR8, RZ ;  /* 0x0000000802047c24 */ /* 0x000fe2000f8e02ff */
[----:B------:R-:W-:Y:S01]  /*91f0*/  ISETP.NE.AND.EX P1, PT, RZ, UR15, PT, P1 ;  /* 0x0000000fff007c0c */ /* 0x000fe2000bf25310 */
[C---:B------:R-:W-:Y:S01]  /*9200*/  IMAD.WIDE.U32 R2, R5.reuse, UR8, R16 ;  /* 0x0000000805027c25 */ /* 0x040fe2000f8e0010 */
[----:B0-----:R-:W-:Y:S01]  /*9210*/  R2UR UR8, R12 ;  /* 0x000000000c0872ca */ /* 0x001fe200000e0000 */
[----:B------:R-:W0:Y:S02]  /*9220*/  F2I.U32.TRUNC.NTZ R6, R6 ;  /* 0x0000000600067305 */ /* 0x000e24000020f000 */
[----:B------:R-:W-:Y:S01]  /*9230*/  IMAD R5, R5, UR9, R4 ;  /* 0x0000000905057c24 */ /* 0x000fe2000f8e0204 */
[----:B------:R-:W-:-:S03]  /*9240*/  ULDC UR9, c[0x0][0x618] ;  /* 0x0001860000097ab9 */ /* 0x000fc60000000800 */
[----:B------:R-:W-:-:S05]  /*9250*/  IMAD.IADD R3, R3, 0x1, R5 ;  /* 0x0000000103037824 */ /* 0x000fca00078e0205 */
[--C-:B------:R-:W-:Y:S02]  /*9260*/  SHF.R.U64 R12, R2, UR9, R3.reuse ;  /* 0x00000009020c7c19 */ /* 0x100fe40008001203 */
[----:B------:R-:W-:Y:S01]  /*9270*/  SHF.R.U32.HI R3, RZ, UR9, R3 ;  /* 0x00000009ff037c19 */ /* 0x000fe20008011603 */
[----:B------:R-:W-:Y:S01]  /*9280*/  ULDC UR9, c[0x0][0x608] ;  /* 0x0001820000097ab9 */ /* 0x000fe20000000800 */
[----:B0-----:R-:W-:Y:S02]  /*9290*/  R2UR UR10, R6 ;  /* 0x00000000060a72ca */ /* 0x001fe400000e0000 */
[--C-:B------:R-:W-:Y:S02]  /*92a0*/  SHF.R.U64 R13, R12, UR9, R3.reuse ;  /* 0x000000090c0d7c19 */ /* 0x100fe40008001203 */
[----:B------:R-:W-:Y:S01]  /*92b0*/  SHF.R.U32.HI R2, RZ, UR9, R3 ;  /* 0x00000009ff027c19 */ /* 0x000fe20008011603 */
[----:B------:R-:W-:-:S03]  /*92c0*/  UIADD3 UR9, -UR8, URZ, URZ ;  /* 0x0000003f08097290 */ /* 0x000fc6000fffe13f */
[--C-:B------:R-:W-:Y:S01]  /*92d0*/  SHF.R.U64 R15, R13, UR11, R2.reuse ;  /* 0x0000000b0d0f7c19 */ /* 0x100fe20008001202 */
[----:B------:R-:W-:Y:S01]  /*92e0*/  ULDC UR8, c[0x0][0x144] ;  /* 0x0000510000087ab9 */ /* 0x000fe20000000800 */
[----:B------:R-:W-:-:S03]  /*92f0*/  SHF.R.U32.HI R3, RZ, UR11, R2 ;  /* 0x0000000bff037c19 */ /* 0x000fc60008011602 */
[----:B------:R-:W-:Y:S01]  /*9300*/  IMAD.MOV.U32 R2, RZ, RZ, R15 ;  /* 0x000000ffff027224 */ /* 0x000fe200078e000f */
[----:B------:R-:W-:Y:S06]  /*9310*/  @!P1 BRA `(.L_x_305) ;  /* 0x0000000000289947 */ /* 0x000fec0003800000 */
        /* <DEDUP_REMOVED lines=10> */
.L_x_305:
[----:B------:R-:W-:Y:S01]  /*93c0*/  UISETP.NE.AND UP0, UPT, UR48, URZ, UPT ;  /* 0x0000003f3000728c */ /* 0x000fe2000bf05270 */
[----:B------:R-:W-:Y:S01]  /*93d0*/  SHF.R.U64 R3, R2, UR13, R3 ;  /* 0x0000000d02037c19 */ /* 0x000fe20008001203 */
[----:B------:R-:W-:Y:S01]  /*93e0*/  UIADD3 UR10, -UR10, URZ, URZ ;  /* 0x0000003f0a0a7290 */ /* 0x000fe2000fffe13f */
[----:B------:R-:W-:Y:S01]  /*93f0*/  LOP3.LUT R2, R13, UR6, RZ, 0xc0, !PT ;  /* 0x000000060d027c12 */ /* 0x000fe2000f8ec0ff */
[----:B------:R-:W-:Y:S02]  /*9400*/  UIMAD UR7, UR8, UR9, UR7 ;  /* 0x00000009080772a4 */ /* 0x000fe4000f8e0207 */
[----:B------:R-:W-:Y:S01]  /*9410*/  IMAD.MOV R4, RZ, RZ, -R3 ;  /* 0x000000ffff047224 */ /* 0x000fe200078e0a03 */
[----:B------:R-:W-:Y:S01]  /*9420*/  ULDC UR8, c[0x0][0x148] ;  /* 0x0000520000087ab9 */ /* 0x000fe20000000800 */
[----:B------:R-:W-:Y:S01]  /*9430*/  IMAD R19, R3, UR5, R2 ;  /* 0x0000000503137c24 */ /* 0x000fe2000f8e0202 */
[----:B------:R-:W-:Y:S02]  /*9440*/  LOP3.LUT R3, R12, UR4, RZ, 0xc0, !PT ;  /* 0x000000040c037c12 */ /* 0x000fe4000f8ec0ff */
[----:B------:R-:W-:Y:S01]  /*9450*/  @UP0 UIMAD UR7, UR8, UR10, UR12 ;  /* 0x0000000a080702a4 */ /* 0x000fe2000f8e020c */
[----:B------:R-:W-:-:S02]  /*9460*/  PLOP3.LUT P1, PT, PT, PT, UP0, 0x80, 0x0 ;  /* 0x000000000000781c */ /* 0x000fc40003f2f008 */
[----:B------:R-:W-:Y:S02]  /*9470*/  ULDC UR8, c[0x0][0x638] ;  /* 0x00018e0000087ab9 */ /* 0x000fe40000000800 */
[----:B------:R-:W-:Y:S02]  /*9480*/  IMAD R2, R4, UR8, R15 ;  /* 0x0000000804027c24 */ /* 0x000fe4000f8e020f */
[----:B-1----:R-:W-:Y:S01]  /*9490*/  IMAD R19, R19, R14, UR7 ;  /* 0x0000000713137e24 */ /* 0x002fe2000f8e020e */
[----:B------:R-:W-:Y:S01]  /*94a0*/  ULDC UR7, c[0x0][0x600] ;  /* 0x0001800000077ab9 */ /* 0x000fe20000000800 */
[----:B------:R-:W-:Y:S02]  /*94b0*/  IMAD.MOV.U32 R4, RZ, RZ, 0x1 ;  /* 0x00000001ff047424 */ /* 0x000fe400078e00ff */
[----:B------:R-:W-:-:S03]  /*94c0*/  IMAD R2, R2, UR7, R3 ;  /* 0x0000000702027c24 */ /* 0x000fc6000f8e0203 */
[----:B------:R-:W-:Y:S02]  /*94d0*/  PRMT R3, R4, 0x7610, R3 ;  /* 0x0000761004037816 */ /* 0x000fe40000000003 */
[----:B------:R-:W-:Y:S02]  /*94e0*/  SEL R18, R2, R19, !P1 ;  /* 0x0000001302127207 */ /* 0x000fe40004800000 */
[----:B------:R-:W-:Y:S01]  /*94f0*/  SEL R19, R19, R2, !P1 ;  /* 0x0000000213137207 */ /* 0x000fe20004800000 */
[----:B------:R-:W-:-:S07]  /*9500*/  IMAD.MOV.U32 R2, RZ, RZ, R10 ;  /* 0x000000ffff027224 */ /* 0x000fce00078e000a */
.L_x_303:
[----:B------:R-:W-:Y:S05]  /*9510*/  BSYNC B1 ;  /* 0x0000000000017941 */ /* 0x000fea0003800000 */
.L_x_302:
[----:B------:R-:W-:-:S13]  /*9520*/  LOP3.LUT P1, RZ, R3, 0xff, RZ, 0xc0, !PT ;  /* 0x000000ff03ff7812 */ /* 0x000fda000782c0ff */
[----:B------:R-:W-:Y:S05]  /*9530*/  @P1 BRA `(.L_x_306) ;  /* 0xfffffff400301947 */ /* 0x000fea000383ffff */
[----:B------:R-:W-:Y:S05]  /*9540*/  BSYNC B0 ;  /* 0x0000000000007941 */ /* 0x000fea0003800000 */
.L_x_294:
[----:B------:R-:W-:-:S03]  /*9550*/  UMOV UR7, 0xffffffff ;  /* 0xffffffff00077882 */ /* 0x000fc60000000000 */
[----:B------:R-:W-:Y:S05]  /*9560*/  BRA.DIV UR7, `(.L_x_307) ;  /* 0x0000000207fc7947 */ /* 0x000fea000b800000 */
[----:B------:R-:W-:-:S13]  /*9570*/  ELECT P6, URZ, PT ;  /* 0x00000000003f782f */ /* 0x000fda00038c0000 */
.L_x_321:
[----:B------:R-:W-:Y:S04]  /*9580*/  BSSY B0, `(.L_x_308) ;  /* 0x000001a000007945 */ /* 0x000fe80003800000 */
[----:B------:R-:W-:Y:S05]  /*9590*/  @!P6 BRA `(.L_x_309) ;  /* 0x000000000060e947 */ /* 0x000fea0003800000 */
[----:B------:R-:W-:-:S04]  /*95a0*/  ULOP3.LUT UR7, UR40, 0x2, URZ, 0xfc, !UPT ;  /* 0x0000000228077892 */ /* 0x000fc8000f8efc3f */
[----:B------:R-:W-:-:S06]  /*95b0*/  UISETP.NE.AND UP0, UPT, UR7, 0x3, UPT ;  /* 0x000000030700788c */ /* 0x000fcc000bf05270 */
[----:B------:R-:W-:-:S13]  /*95c0*/  PLOP3.LUT P0, PT, PT, PT, UP0, 0x80, 0x0 ;  /* 0x000000000000781c */ /* 0x000fda0003f0f008 */
[----:B------:R-:W-:Y:S05]  /*95d0*/  @!P0 BRA `(.L_x_310) ;  /* 0x0000000000048947 */ /* 0x000fea0003800000 */
[----:B------:R-:W-:Y:S01]  /*95e0*/  BPT.TRAP 0x1 ;  /* 0x000000040000795c */ /* 0x000fe20000300000 */
.L_x_310:
[----:B------:R-:W0:Y:S01]  /*95f0*/  S2R R3, SR_CgaCtaId ;  /* 0x0000000000037919 */ /* 0x000e220000008800 */
[----:B------:R-:W-:-:S04]  /*9600*/  MOV R2, 0x400 ;  /* 0x0000040000027802 */ /* 0x000fc80000000f00 */
[----:B0-----:R-:W-:Y:S02]  /*9610*/  LEA R3, R3, R2, 0x18 ;  /* 0x0000000203037211 */ /* 0x001fe400078ec0ff */
[----:B------:R-:W-:-:S03]  /*9620*/  SHF.L.U32 R2, R8, 0x1f, RZ ;  /* 0x0000001f08027819 */ /* 0x000fc600000006ff */
[----:B------:R-:W-:-:S04]  /*9630*/  VIADD R3, R3, 0x10 ;  /* 0x0000001003037836 */ /* 0x000fc80000000000 */
[C---:B------:R-:W-:Y:S02]  /*9640*/  IMAD R7, R0.reuse, 0x8, R3 ;  /* 0x0000000800077824 */ /* 0x040fe400078e0203 */
[----:B------:R-:W-:Y:S02]  /*9650*/  VIADD R0, R0, 0x1 ;  /* 0x0000000100007836 */ /* 0x000fe40000000000 */
[----:B------:R-:W0:Y:S03]  /*9660*/  SYNCS.PHASECHK.TRANS64.TRYWAIT P0, [R7+URZ], R2 ;  /* 0x00000002070075a7 */ /* 0x000e26000800017f */
[----:B------:R-:W-:-:S04]  /*9670*/  ISETP.NE.AND P1, PT, R0, 0x2, PT ;  /* 0x000000020000780c */ /* 0x000fc80003f25270 */
[----:B------:R-:W-:Y:S02]  /*9680*/  SEL R5, RZ, 0x1, P1 ;  /* 0x00000001ff057807 */ /* 0x000fe40000800000 */
[----:B------:R-:W-:Y:S02]  /*9690*/  SEL R0, R0, RZ, P1 ;  /* 0x000000ff00007207 */ /* 0x000fe40000800000 */
[----:B------:R-:W-:Y:S01]  /*96a0*/  LOP3.LUT R5, R8, R5, RZ, 0x3c, !PT ;  /* 0x0000000508057212 */ /* 0x000fe200078e3cff */
[----:B0-----:R-:W-:Y:S06]  /*96b0*/  @!P0 BRA `(.L_x_311) ;  /* 0x0000000000c88947 */ /* 0x001fec0003800000 */
.L_x_322:
[----:B------:R-:W-:Y:S01]  /*96c0*/  IMAD R3, R0, 0x8, R3 ;  /* 0x0000000800037824 */ /* 0x000fe200078e0203 */
[----:B------:R-:W-:-:S07]  /*96d0*/  SHF.L.U32 R0, R5, 0x1f, RZ ;  /* 0x0000001f05007819 */ /* 0x000fce00000006ff */
.L_x_312:
[----:B-1----:R1:W2:Y:S02]  /*96e0*/  SYNCS.PHASECHK.TRANS64.TRYWAIT P0, [R3+URZ], R0 ;  /* 0x00000000030075a7 */ /* 0x0022a4000800017f */
[----:B--2---:R-:W-:Y:S05]  /*96f0*/  @!P0 NANOSLEEP.SYNCS 0x989680 ;  /* 0x009896800000895d */ /* 0x004fea0003900000 */
[----:B------:R-:W2:Y:S02]  /*9700*/  @!P0 SYNCS.PHASECHK.TRANS64 P0, [R3+URZ], R0 ;  /* 0x00000000030085a7 */ /* 0x000ea4000800007f */
[----:B--2---:R-:W-:Y:S05]  /*9710*/  @!P0 BRA `(.L_x_312) ;  /* 0xfffffffc00f08947 */ /* 0x004fea000383ffff */
.L_x_309:
[----:B------:R-:W-:Y:S05]  /*9720*/  BSYNC B0 ;  /* 0x0000000000007941 */ /* 0x000fea0003800000 */
.L_x_308:
[----:B------:R-:W-:Y:S05]  /*9730*/  EXIT ;  /* 0x000000000000794d */ /* 0x000fea0003800000 */
.L_x_14:
[----:B0-----:R0:W1:Y:S02]  /*9740*/  SYNCS.PHASECHK.TRANS64.TRYWAIT P0, [R157+URZ], R0 ;  /* 0x000000009d0075a7 */ /* 0x001064000800017f */
[----:B-1----:R-:W-:Y:S05]  /*9750*/  @!P0 NANOSLEEP.SYNCS 0x989680 ;  /* 0x009896800000895d */ /* 0x002fea0003900000 */
[----:B------:R-:W1:Y:S02]  /*9760*/  @!P0 SYNCS.PHASECHK.TRANS64 P0, [R157+URZ], R0 ;  /* 0x000000009d0085a7 */ /* 0x000e64000800007f */
[----:B-1----:R-:W-:Y:S05]  /*9770*/  @!P0 BRA `(.L_x_14) ;  /* 0xfffffffc00f08947 */ /* 0x002fea000383ffff */
[----:B------:R-:W-:Y:S05]  /*9780*/  BRA `(.L_x_313) ;  /* 0xffffff7c006c7947 */ /* 0x000fea000383ffff */
.L_x_19:
[----:B-1----:R1:W2:Y:S02]  /*9790*/  SYNCS.PHASECHK.TRANS64.TRYWAIT P1, [R3+URZ], R0 ;  /* 0x00000000030075a7 */ /* 0x0022a4000802017f */
[----:B--2---:R-:W-:Y:S05]  /*97a0*/  @!P1 NANOSLEEP.SYNCS 0x989680 ;  /* 0x009896800000995d */ /* 0x004fea0003900000 */
[----:B------:R-:W2:Y:S02]  /*97b0*/  @!P1 SYNCS.PHASECHK.TRANS64 P1, [R3+URZ], R0 ;  /* 0x00000000030095a7 */ /* 0x000ea4000802007f */
[----:B--2---:R-:W-:Y:S05]  /*97c0*/  @!P1 BRA `(.L_x_19) ;  /* 0xfffffffc00f09947 */ /* 0x004fea000383ffff */
[----:B------:R-:W-:Y:S05]  /*97d0*/  BRA `(.L_x_18) ;  /* 0xffffff7c00e07947 */ /* 0x000fea000383ffff */
.L_x_24:
[----:B-1----:R-:W-:-:S04]  /*97e0*/  IMAD.U32 R4, RZ, RZ, UR4 ;  /* 0x00000004ff047e24 */ /* 0x002fc8000f8e00ff */
[----:B------:R1:W2:Y:S03]  /*97f0*/  SYNCS.PHASECHK.TRANS64.TRYWAIT P1, [R4+URZ], R3 ;  /* 0x00000003040075a7 */ /* 0x0002a6000802017f */
[----:B--2---:R-:W-:Y:S05]  /*9800*/  @!P1 NANOSLEEP.SYNCS 0x989680 ;  /* 0x009896800000995d */ /* 0x004fea0003900000 */
[----:B------:R-:W2:Y:S02]  /*9810*/  @!P1 SYNCS.PHASECHK.TRANS64 P1, [R4+URZ], R3 ;  /* 0x00000003040095a7 */ /* 0x000ea4000802007f */
[----:B--2---:R-:W-:Y:S05]  /*9820*/  @!P1 BRA `(.L_x_24) ;  /* 0xfffffffc00ec9947 */ /* 0x004fea000383ffff */
[----:B------:R-:W-:Y:S05]  /*9830*/  BRA `(.L_x_23) ;  /* 0xffffff8000547947 */ /* 0x000fea000383ffff */
.L_x_30:
[----:B0-----:R0:W1:Y:S02]  /*9840*/  SYNCS.PHASECHK.TRANS64.TRYWAIT P0, [R157+URZ+0x10], R0 ;  /* 0x000010009d0075a7 */ /* 0x001064000800017f */
[----:B-1----:R-:W-:Y:S05]  /*9850*/  @!P0 NANOSLEEP.SYNCS 0x989680 ;  /* 0x009896800000895d */ /* 0x002fea0003900000 */
[----:B------:R-:W1:Y:S02]  /*9860*/  @!P0 SYNCS.PHASECHK.TRANS64 P0, [R157+URZ+0x10], R0 ;  /* 0x000010009d0085a7 */ /* 0x000e64000800007f */
[----:B-1----:R-:W-:Y:S05]  /*9870*/  @!P0 BRA `(.L_x_30) ;  /* 0xfffffffc00f08947 */ /* 0x002fea000383ffff */
[----:B------:R-:W-:Y:S05]  /*9880*/  BRA `(.L_x_314) ;  /* 0xffffff8400387947 */ /* 0x000fea000383ffff */
.L_x_295:
[----:B------:R-:W-:Y:S01]  /*9890*/  BSSY B1, `(.L_x_315) ;  /* 0x0000006000017945 */ /* 0x000fe20003800000 */
[----:B------:R-:W-:-:S07]  /*98a0*/  IMAD.MOV.U32 R15, RZ, RZ, -0x1 ;  /* 0xffffffffff0f7424 */ /* 0x000fce00078e00ff */
[----:B------:R-:W-:Y:S05]  /*98b0*/  WARPSYNC.COLLECTIVE R15, `(.L_x_316) ;  /* 0x000000000f0c7348 */ /* 0x000fea0003c00000 */
[----:B------:R-:W-:Y:S02]  /*98c0*/  ELECT P6, UR62, PT ;  /* 0x00000000003e782f */ /* 0x000fe400038c0000 */
[----:B------:R-:W-:Y:S01]  /*98d0*/  MOV R14, UR62 ;  /* 0x0000003e000e7c02 */ /* 0x000fe20008000f00 */
[----:B------:R-:W-:Y:S10]  /*98e0*/  ENDCOLLECTIVE ;  /* 0x000000000000791b */ /* 0x000ff40003800000 */
.L_x_316:
[----:B------:R-:W-:Y:S05]  /*98f0*/  BSYNC B1 ;  /* 0x0000000000017941 */ /* 0x000fea0003800000 */
.L_x_315:
[----:B------:R-:W-:Y:S05]  /*9900*/  BRA `(.L_x_317) ;  /* 0xfffffff000487947 */ /* 0x000fea000383ffff */
.L_x_298:
[----:B-1----:R1:W2:Y:S02]  /*9910*/  SYNCS.PHASECHK.TRANS64.TRYWAIT P1, [R10+URZ+0x10], R5 ;  /* 0x000010050a0075a7 */ /* 0x0022a4000802017f */
[----:B--2---:R-:W-:Y:S05]  /*9920*/  @!P1 NANOSLEEP.SYNCS 0x989680 ;  /* 0x009896800000995d */ /* 0x004fea0003900000 */
[----:B------:R-:W2:Y:S02]  /*9930*/  @!P1 SYNCS.PHASECHK.TRANS64 P1, [R10+URZ+0x10], R5 ;  /* 0x000010050a0095a7 */ /* 0x000ea4000802007f */
[----:B--2---:R-:W-:Y:S05]  /*9940*/  @!P1 BRA `(.L_x_298) ;  /* 0xfffffffc00f09947 */ /* 0x004fea000383ffff */
[----:B------:R-:W-:Y:S05]  /*9950*/  BRA `(.L_x_318) ;  /* 0xfffffff0007c7947 */ /* 0x000fea000383ffff */
.L_x_307:
[----:B------:R-:W-:Y:S01]  /*9960*/  BSSY B0, `(.L_x_319) ;  /* 0x0000006000007945 */ /* 0x000fe20003800000 */
[----:B------:R-:W-:-:S07]  /*9970*/  IMAD.MOV.U32 R15, RZ, RZ, -0x1 ;  /* 0xffffffffff0f7424 */ /* 0x000fce00078e00ff */
[----:B------:R-:W-:Y:S05]  /*9980*/  WARPSYNC.COLLECTIVE R15, `(.L_x_320) ;  /* 0x000000000f0c7348 */ /* 0x000fea0003c00000 */
[----:B------:R-:W-:Y:S02]  /*9990*/  ELECT P6, UR62, PT ;  /* 0x00000000003e782f */ /* 0x000fe400038c0000 */
[----:B------:R-:W-:Y:S01]  /*99a0*/  MOV R14, UR62 ;  /* 0x0000003e000e7c02 */ /* 0x000fe20008000f00 */
[----:B------:R-:W-:Y:S10]  /*99b0*/  ENDCOLLECTIVE ;  /* 0x000000000000791b */ /* 0x000ff40003800000 */
.L_x_320:
[----:B------:R-:W-:Y:S05]  /*99c0*/  BSYNC B0 ;  /* 0x0000000000007941 */ /* 0x000fea0003800000 */
.L_x_319:
[----:B------:R-:W-:Y:S05]  /*99d0*/  BRA `(.L_x_321) ;  /* 0xfffffff800e87947 */ /* 0x000fea000383ffff */
.L_x_311:
[----:B0-----:R0:W1:Y:S02]  /*99e0*/  SYNCS.PHASECHK.TRANS64.TRYWAIT P0, [R7+URZ], R2 ;  /* 0x00000002070075a7 */ /* 0x001064000800017f */
[----:B-1----:R-:W-:Y:S05]  /*99f0*/  @!P0 NANOSLEEP.SYNCS 0x989680 ;  /* 0x009896800000895d */ /* 0x002fea0003900000 */
[----:B------:R-:W1:Y:S02]  /*9a00*/  @!P0 SYNCS.PHASECHK.TRANS64 P0, [R7+URZ], R2 ;  /* 0x00000002070085a7 */ /* 0x000e64000800007f */
[----:B-1----:R-:W-:Y:S05]  /*9a10*/  @!P0 BRA `(.L_x_311) ;  /* 0xfffffffc00f08947 */ /* 0x002fea000383ffff */
[----:B------:R-:W-:Y:S05]  /*9a20*/  BRA `(.L_x_322) ;  /* 0xfffffffc00247947 */ /* 0x000fea000383ffff */
.L_x_323:
[----:B------:R-:W-:-:S00]  /*9a30*/  BRA `(.L_x_323) ;  /* 0xfffffffc00fc7947 */ /* 0x000fc0000383ffff */
[----:B------:R-:W-:-:S00]  /*9a40*/  NOP ;  /* 0x0000000000007918 */ /* 0x000fc00000000000 */
        /* <DEDUP_REMOVED lines=11> */
.L_x_324:


//--------------------- .nv.global.init           --------------------------
	.section	.nv.global.init,"aw",@progbits
.nv.global.init:
	.type		$str$22,@object
	.size		$str$22,($str$23 - $str$22)
$str$22:
        /*0000*/ 	.byte	0x6b, 0x5f, 0x74, 0x69, 0x6c, 0x65, 0x5f, 0x63, 0x6f, 0x75, 0x6e, 0x74, 0x20, 0x3e, 0x3d, 0x20
        /*0010*/ 	.byte	0x31, 0x00
	.type		$str$23,@object
	.size		$str$23,(__unnamed_1 - $str$23)
$str$23:
        /*0012*/ 	.byte	0x2f, 0x74, 0x6d, 0x70, 0x2f, 0x63, 0x75, 0x74, 0x6c, 0x61, 0x73, 0x73, 0x5f, 0x73, 0x77, 0x65
        /*0022*/ 	.byte	0x65, 0x70, 0x5f, 0x73, 0x72, 0x63, 0x2f, 0x69, 0x6e, 0x63, 0x6c, 0x75, 0x64, 0x65, 0x2f, 0x63
        /*0032*/ 	.byte	0x75, 0x74, 0x6c, 0x61, 0x73, 0x73, 0x2f, 0x67, 0x65, 0x6d, 0x6d, 0x2f, 0x63, 0x6f, 0x6c, 0x6c
        /*0042*/ 	.byte	0x65, 0x63, 0x74, 0x69, 0x76, 0x65, 0x2f, 0x73, 0x6d, 0x39, 0x30, 0x5f, 0x6d, 0x6d, 0x61, 0x5f
        /*0052*/ 	.byte	0x74, 0x6d, 0x61, 0x5f, 0x67, 0x6d, 0x6d, 0x61, 0x5f, 0x73, 0x73, 0x5f, 0x77, 0x61, 0x72, 0x70
        /*0062*/ 	.byte	0x73, 0x70, 0x65, 0x63, 0x69, 0x61, 0x6c, 0x69, 0x7a, 0x65, 0x64, 0x2e, 0x68, 0x70, 0x70, 0x00
	.type		__unnamed_1,@object
	.size		__unnamed_1,(.L_0 - __unnamed_1)
__unnamed_1:
        /*0072*/ 	.byte	0x76, 0x6f, 0x69, 0x64, 0x20, 0x63, 0x75, 0x74, 0x6c, 0x61, 0x73, 0x73, 0x3a, 0x3a, 0x67, 0x65
        /* <DEDUP_REMOVED lines=171> */
        /*0b32*/ 	.byte	0x3a, 0x3a, 0x69, 0x64, 0x65, 0x6e, 0x74, 0x69, 0x74, 0x79, 0x5d, 0x00
.L_0:


//--------------------- .nv.shared._ZN7cutlass13device_kernelINS_4gemm6kernel13GemmUniversalIN4cute5tupleIJiiiiEEENS1_10collective13CollectiveMmaINS1_34MainloopSm90TmaGmmaWarpSpecializedILi2ENS5_IJNS4_1CILi1EEESB_SB_EEENS1_32KernelTmaWarpSpecializedPingpongEEENS5_IJNSA_ILi64EEENSA_ILi256EEENSA_ILi32EEEEEEaNS5_IJlSB_lEEEaSJ_NS4_8TiledMMAINS4_8MMA_AtomIJNS4_4SM904GMMA27MMA_64x256x32_S32S8S8_SS_TNEEEENS4_6LayoutISC_NS5_IJNSA_ILi0EEESR_SR_EEEEENS5_IJNS4_10UnderscoreESU_SU_EEEEENS4_13SM90_TMA_LOADENS4_14ComposedLayoutINS4_7SwizzleILi1ELi4ELi3EEENS4_18smem_ptr_flag_bitsILi8EEENSQ_INS5_IJNSA_ILi8EEESH_EEENS5_IJSH_SB_EEEEEEEvNS4_8identityESX_S17_vS18_EENS_8epilogue10collective6detail29Sm90TmaWarpSpecializedAdapterINS1B_15DefaultEpilogueIaSJ_SJ_NS1A_6thread17LinearCombinationIaLi1EiiLNS1F_9ScaleType4KindE0ELNS_15FloatRoundStyleE2EaEENS1_15EpilogueDefaultEEEEEvvEEEEvNT_6ParamsE --------------------------
	.section	.nv.shared._ZN7cutlass13device_kernelINS_4gemm6kernel13GemmUniversalIN4cute5tupleIJiiiiEEENS1_10collective13CollectiveMmaINS1_34MainloopSm90TmaGmmaWarpSpecializedILi2ENS5_IJNS4_1CILi1EEESB_SB_EEENS1_32KernelTmaWarpSpecializedPingpongEEENS5_IJNSA_ILi64EEENSA_ILi256EEENSA_ILi32EEEEEEaNS5_IJlSB_lEEEaSJ_NS4_8TiledMMAINS4_8MMA_AtomIJNS4_4SM904GMMA27MMA_64x256x32_S32S8S8_SS_TNEEEENS4_6LayoutISC_NS5_IJNSA_ILi0EEESR_SR_EEEEENS5_IJNS4_10UnderscoreESU_SU_EEEEENS4_13SM90_TMA_LOADENS4_14ComposedLayoutINS4_7SwizzleILi1ELi4ELi3EEENS4_18smem_ptr_flag_bitsILi8EEENSQ_INS5_IJNSA_ILi8EEESH_EEENS5_IJSH_SB_EEEEEEEvNS4_8identityESX_S17_vS18_EENS_8epilogue10collective6detail29Sm90TmaWarpSpecializedAdapterINS1B_15DefaultEpilogueIaSJ_SJ_NS1A_6thread17LinearCombinationIaLi1EiiLNS1F_9ScaleType4KindE0ELNS_15FloatRoundStyleE2EaEENS1_15EpilogueDefaultEEEEEvvEEEEvNT_6ParamsE,"aw",@nobits
	.sectionflags	@""
	.align	16
	.zero		1024


//--------------------- .nv.shared.reserved.0     --------------------------
	.section	.nv.shared.reserved.0,"aw",@nobits
	.weak		__nv_reservedSMEM_offset_0_alias
	.size		__nv_reservedSMEM_offset_0_alias, 0, 0
	.other		__nv_reservedSMEM_offset_0_alias,@"STO_CUDA_RESERVED_SHARED STV_DEFAULT"
__nv_reservedSMEM_offset_0_alias:
	.zero		0


//--------------------- .nv.global                --------------------------
	.section	.nv.global,"aw",@nobits
.nv.global:
	.type		_ZN40_INTERNAL_4c4612f9_4_k_cu_4b58113b_233314cute1_E,@object
	.size		_ZN40_INTERNAL_4c4612f9_4_k_cu_4b58113b_233314cute1_E,(_ZN40_INTERNAL_4c4612f9_4_k_cu_4b58113b_233314cuda3std3__45__cpo6cbeginE - _ZN40_INTERNAL_4c4612f9_4_k_cu_4b58113b_233314cute1_E)
_ZN40_INTERNAL_4c4612f9_4_k_cu_4b58113b_233314cute1_E:
	.zero		1
	.type		_ZN40_INTERNAL_4c4612f9_4_k_cu_4b58113b_233314cuda3std3__45__cpo6cbeginE,@object
	.size		_ZN40_INTERNAL_4c4612f9_4_k_cu_4b58113b_233314cuda3std3__45__cpo6cbeginE,(_ZN40_INTERNAL_4c4612f9_4_k_cu_4b58113b_233314cuda3std3__48in_placeE - _ZN40_INTERNAL_4c4612f9_4_k_cu_4b58113b_233314cuda3std3__45__cpo6cbeginE)
_ZN40_INTERNAL_4c4612f9_4_k_cu_4b58113b_233314cuda3std3__45__cpo6cbeginE:
	.zero		1
	.type		_ZN40_INTERNAL_4c4612f9_4_k_cu_4b58113b_233314cuda3std3__48in_placeE,@object
	.size		_ZN40_INTERNAL_4c4612f9_4_k_cu_4b58113b_233314cuda3std3__48in_placeE,(_ZN40_INTERNAL_4c4612f9_4_k_cu_4b58113b_233314cuda3std6ranges3__45__cpo9iter_moveE - _ZN40_INTERNAL_4c4612f9_4_k_cu_4b58113b_233314cuda3std3__48in_placeE)
_ZN40_INTERNAL_4c4612f9_4_k_cu_4b58113b_233314cuda3std3__48in_placeE:
	.zero		1
	.type		_ZN40_INTERNAL_4c4612f9_4_k_cu_4b58113b_233314cuda3std6ranges3__45__cpo9iter_moveE,@object
	.size		_ZN40_INTERNAL_4c4612f9_4_k_cu_4b58113b_233314cuda3std6ranges3__45__cpo9iter_moveE,(_ZN40_INTERNAL_4c4612f9_4_k_cu_4b58113b_233314cuda3std3__45__cpo5beginE - _ZN40_INTERNAL_4c4612f9_4_k_cu_4b58113b_233314cuda3std6ranges3__45__cpo9iter_moveE)
_ZN40_INTERNAL_4c4612f9_4_k_cu_4b58113b_233314cuda3std6ranges3__45__cpo9iter_moveE:
	.zero		1
	.type		_ZN40_INTERNAL_4c4612f9_4_k_cu_4b58113b_233314cuda3std3__45__cpo5beginE,@object
	.size		_ZN40_INTERNAL_4c4612f9_4_k_cu_4b58113b_233314cuda3std3__45__cpo5beginE,(_ZN40_INTERNAL_4c4612f9_4_k_cu_4b58113b_233314cuda3std3__442_GLOBAL__N__4c4612f9_4_k_cu_4b58113b_233316ignoreE - _ZN40_INTERNAL_4c4612f9_4_k_cu_4b58113b_233314cuda3std3__45__cpo5beginE)
_ZN40_INTERNAL_4c4612f9_4_k_cu_4b58113b_233314cuda3std3__45__cpo5beginE:
	.zero		1
	.type		_ZN40_INTERNAL_4c4612f9_4_k_cu_4b58113b_233314cuda3std3__442_GLOBAL__N__4c4612f9_4_k_cu_4b58113b_233316ignoreE,@object
	.size		_ZN40_INTERNAL_4c4612f9_4_k_cu_4b58113b_233314cuda3std3__442_GLOBAL__N__4c4612f9_4_k_cu_4b58113b_233316ignoreE,(_ZN40_INTERNAL_4c4612f9_4_k_cu_4b58113b_233314cute7productE - _ZN40_INTERNAL_4c4612f9_4_k_cu_4b58113b_233314cuda3std3__442_GLOBAL__N__4c4612f9_4_k_cu_4b58113b_233316ignoreE)
_ZN40_INTERNAL_4c4612f9_4_k_cu_4b58113b_233314cuda3std3__442_GLOBAL__N__4c4612f9_4_k_cu_4b58113b_233316ignoreE:
	.zero		1
	.type		_ZN40_INTERNAL_4c4612f9_4_k_cu_4b58113b_233314cute7productE,@object
	.size		_ZN40_INTERNAL_4c4612f9_4_k_cu_4b58113b_233314cute7productE,(_ZN40_INTERNAL_4c4612f9_4_k_cu_4b58113b_233314cuda3std3__45__cpo3endE - _ZN40_INTERNAL_4c4612f9_4_k_cu_4b58113b_233314cute7productE)
_ZN40_INTERNAL_4c4612f9_4_k_cu_4b58113b_233314cute7productE:
	.zero		1
	.type		_ZN40_INTERNAL_4c4612f9_4_k_cu_4b58113b_233314cuda3std3__45__cpo3endE,@object
	.size		_ZN40_INTERNAL_4c4612f9_4_k_cu_4b58113b_233314cuda3std3__45__cpo3endE,(_ZN40_INTERNAL_4c4612f9_4_k_cu_4b58113b_233314cuda3std3__419piecewise_constructE - _ZN40_INTERNAL_4c4612f9_4_k_cu_4b58113b_233314cuda3std3__45__cpo3endE)
_ZN40_INTERNAL_4c4612f9_4_k_cu_4b58113b_233314cuda3std3__45__cpo3endE:
	.zero		1
	.type		_ZN40_INTERNAL_4c4612f9_4_k_cu_4b58113b_233314cuda3std3__419piecewise_constructE,@object
	.size		_ZN40_INTERNAL_4c4612f9_4_k_cu_4b58113b_233314cuda3std3__419piecewise_constructE,(_ZN40_INTERNAL_4c4612f9_4_k_cu_4b58113b_233314cuda3std3__45__cpo4cendE - _ZN40_INTERNAL_4c4612f9_4_k_cu_4b58113b_233314cuda3std3__419piecewise_constructE)
_ZN40_INTERNAL_4c4612f9_4_k_cu_4b58113b_233314cuda3std3__419piecewise_constructE:
	.zero		1
	.type		_ZN40_INTERNAL_4c4612f9_4_k_cu_4b58113b_233314cuda3std3__45__cpo4cendE,@object
	.size		_ZN40_INTERNAL_4c4612f9_4_k_cu_4b58113b_233314cuda3std3__45__cpo4cendE,(_ZN40_INTERNAL_4c4612f9_4_k_cu_4b58113b_233314cuda3std6ranges3__45__cpo4swapE - _ZN40_INTERNAL_4c4612f9_4_k_cu_4b58113b_233314cuda3std3__45__cpo4cendE)
_ZN40_INTERNAL_4c4612f9_4_k_cu_4b58113b_233314cuda3std3__45__cpo4cendE:
	.zero		1
	.type		_ZN40_INTERNAL_4c4612f9_4_k_cu_4b58113b_233314cuda3std6ranges3__45__cpo4swapE,@object
	.size		_ZN40_INTERNAL_4c4612f9_4_k_cu_4b58113b_233314cuda3std6ranges3__45__cpo4swapE,(.L_8 - _ZN40_INTERNAL_4c4612f9_4_k_cu_4b58113b_233314cuda3std6ranges3__45__cpo4swapE)
_ZN40_INTERNAL_4c4612f9_4_k_cu_4b58113b_233314cuda3std6ranges3__45__cpo4swapE:
	.zero		1
.L_8:


//--------------------- .nv.constant0._ZN7cutlass13device_kernelINS_4gemm6kernel13GemmUniversalIN4cute5tupleIJiiiiEEENS1_10collective13CollectiveMmaINS1_34MainloopSm90TmaGmmaWarpSpecializedILi2ENS5_IJNS4_1CILi1EEESB_SB_EEENS1_32KernelTmaWarpSpecializedPingpongEEENS5_IJNSA_ILi64EEENSA_ILi256EEENSA_ILi32EEEEEEaNS5_IJlSB_lEEEaSJ_NS4_8TiledMMAINS4_8MMA_AtomIJNS4_4SM904GMMA27MMA_64x256x32_S32S8S8_SS_TNEEEENS4_6LayoutISC_NS5_IJNSA_ILi0EEESR_SR_EEEEENS5_IJNS4_10UnderscoreESU_SU_EEEEENS4_13SM90_TMA_LOADENS4_14ComposedLayoutINS4_7SwizzleILi1ELi4ELi3EEENS4_18smem_ptr_flag_bitsILi8EEENSQ_INS5_IJNSA_ILi8EEESH_EEENS5_IJSH_SB_EEEEEEEvNS4_8identityESX_S17_vS18_EENS_8epilogue10collective6detail29Sm90TmaWarpSpecializedAdapterINS1B_15DefaultEpilogueIaSJ_SJ_NS1A_6thread17LinearCombinationIaLi1EiiLNS1F_9ScaleType4KindE0ELNS_15FloatRoundStyleE2EaEENS1_15EpilogueDefaultEEEEEvvEEEEvNT_6ParamsE --------------------------
	.section	.nv.constant0._ZN7cutlass13device_kernelINS_4gemm6kernel13GemmUniversalIN4cute5tupleIJiiiiEEENS1_10collective13CollectiveMmaINS1_34MainloopSm90TmaGmmaWarpSpecializedILi2ENS5_IJNS4_1CILi1EEESB_SB_EEENS1_32KernelTmaWarpSpecializedPingpongEEENS5_IJNSA_ILi64EEENSA_ILi256EEENSA_ILi32EEEEEEaNS5_IJlSB_lEEEaSJ_NS4_8TiledMMAINS4_8MMA_AtomIJNS4_4SM904GMMA27MMA_64x256x32_S32S8S8_SS_TNEEEENS4_6LayoutISC_NS5_IJNSA_ILi0EEESR_SR_EEEEENS5_IJNS4_10UnderscoreESU_SU_EEEEENS4_13SM90_TMA_LOADENS4_14ComposedLayoutINS4_7SwizzleILi1ELi4ELi3EEENS4_18smem_ptr_flag_bitsILi8EEENSQ_INS5_IJNSA_ILi8EEESH_EEENS5_IJSH_SB_EEEEEEEvNS4_8identityESX_S17_vS18_EENS_8epilogue10collective6detail29Sm90TmaWarpSpecializedAdapterINS1B_15DefaultEpilogueIaSJ_SJ_NS1A_6thread17LinearCombinationIaLi1EiiLNS1F_9ScaleType4KindE0ELNS_15FloatRoundStyleE2EaEENS1_15EpilogueDefaultEEEEEvvEEEEvNT_6ParamsE,"a",@progbits
	.sectionflags	@""
	.align	4
.nv.constant0._ZN7cutlass13device_kernelINS_4gemm6kernel13GemmUniversalIN4cute5tupleIJiiiiEEENS1_10collective13CollectiveMmaINS1_34MainloopSm90TmaGmmaWarpSpecializedILi2ENS5_IJNS4_1CILi1EEESB_SB_EEENS1_32KernelTmaWarpSpecializedPingpongEEENS5_IJNSA_ILi64EEENSA_ILi256EEENSA_ILi32EEEEEEaNS5_IJlSB_lEEEaSJ_NS4_8TiledMMAINS4_8MMA_AtomIJNS4_4SM904GMMA27MMA_64x256x32_S32S8S8_SS_TNEEEENS4_6LayoutISC_NS5_IJNSA_ILi0EEESR_SR_EEEEENS5_IJNS4_10UnderscoreESU_SU_EEEEENS4_13SM90_TMA_LOADENS4_14ComposedLayoutINS4_7SwizzleILi1ELi4ELi3EEENS4_18smem_ptr_flag_bitsILi8EEENSQ_INS5_IJNSA_ILi8EEESH_EEENS5_IJSH_SB_EEEEEEEvNS4_8identityESX_S17_vS18_EENS_8epilogue10collective6detail29Sm90TmaWarpSpecializedAdapterINS1B_15DefaultEpilogueIaSJ_SJ_NS1A_6thread17LinearCombinationIaLi1EiiLNS1F_9ScaleType4KindE0ELNS_15FloatRoundStyleE2EaEENS1_15EpilogueDefaultEEEEEvvEEEEvNT_6ParamsE:
	.zero		1664


//--------------------- SYMBOLS --------------------------

	.type		.nv.reservedSmem.offset0,@object
	.size		.nv.reservedSmem.offset0,0x4
	.type		__assertfail,@function
